//
// Generated by NVIDIA NVVM Compiler
//
// Compiler Build ID: CL-36424714
// Cuda compilation tools, release 13.0, V13.0.88
// Based on NVVM 20.0.0
//

.version 9.0
.target sm_100
.address_size 64

	// .globl	_Z14fitness_kernelP5Agentdd
.global .align 4 .b8 precalc_xorwow_matrix[102400];
.global .align 4 .b8 precalc_xorwow_offset_matrix[102400];
.global .align 4 .b8 mrg32k3aM1[2304];
.global .align 4 .b8 mrg32k3aM2[2304];
.global .align 4 .b8 mrg32k3aM1SubSeq[2016];
.global .align 4 .b8 mrg32k3aM2SubSeq[2016];
.global .align 4 .b8 mrg32k3aM1Seq[2304];
.global .align 4 .b8 mrg32k3aM2Seq[2304];
.const .align 8 .b8 __cr_lgamma_table[72];

.visible .entry _Z14fitness_kernelP5Agentdd(
	.param .u64 .ptr .align 1 _Z14fitness_kernelP5Agentdd_param_0,
	.param .f64 _Z14fitness_kernelP5Agentdd_param_1,
	.param .f64 _Z14fitness_kernelP5Agentdd_param_2
)
{
	.reg .pred 	%p<34>;
	.reg .b32 	%r<175>;
	.reg .b64 	%rd<11>;
	.reg .b64 	%fd<18>;

	ld.param.u64 	%rd6, [_Z14fitness_kernelP5Agentdd_param_0];
	ld.param.f64 	%fd8, [_Z14fitness_kernelP5Agentdd_param_1];
	ld.param.f64 	%fd9, [_Z14fitness_kernelP5Agentdd_param_2];
	mov.u32 	%r18, %ctaid.x;
	mov.u32 	%r19, %ntid.x;
	mov.u32 	%r20, %tid.x;
	mad.lo.s32 	%r1, %r18, %r19, %r20;
	mov.u32 	%r21, %ctaid.y;
	mov.u32 	%r22, %ntid.y;
	mov.u32 	%r23, %tid.y;
	mad.lo.s32 	%r24, %r21, %r22, %r23;
	setp.gt.s32 	%p2, %r1, 255;
	setp.gt.u32 	%p3, %r24, 255;
	or.pred  	%p4, %p2, %p3;
	@%p4 bra 	$L__BB0_12;
	cvta.to.global.u64 	%rd7, %rd6;
	shl.b32 	%r26, %r1, 8;
	add.s32 	%r27, %r26, %r24;
	add.s32 	%r28, %r1, 257;
	shr.s32 	%r29, %r28, 31;
	shr.u32 	%r30, %r29, 24;
	add.s32 	%r31, %r28, %r30;
	and.b32  	%r32, %r31, -256;
	sub.s32 	%r3, %r28, %r32;
	add.s32 	%r33, %r1, 255;
	shr.s32 	%r34, %r33, 31;
	shr.u32 	%r35, %r34, 24;
	add.s32 	%r36, %r33, %r35;
	and.b32  	%r37, %r36, -256;
	sub.s32 	%r4, %r33, %r37;
	add.s32 	%r38, %r24, 1;
	and.b32  	%r39, %r38, 255;
	add.s32 	%r40, %r24, -1;
	and.b32  	%r41, %r40, 255;
	mul.wide.s32 	%rd8, %r27, 80;
	add.s64 	%rd1, %rd7, %rd8;
	div.rn.f64 	%fd1, %fd9, 0d40EFFF6000000000;
	mul.f64 	%fd2, %fd8, 0d3FD0000000000000;
	neg.s32 	%r5, %r41;
	neg.s32 	%r6, %r39;
	neg.s32 	%r7, %r24;
	add.s64 	%rd2, %rd7, 32;
	mov.f64 	%fd17, 0d0000000000000000;
	mov.b32 	%r170, 0;
$L__BB0_2:
	shl.b32 	%r43, %r170, 8;
	setp.eq.s32 	%p5, %r170, %r3;
	setp.eq.s32 	%p6, %r170, %r4;
	or.pred  	%p1, %p5, %p6;
	mul.wide.u32 	%rd9, %r43, 80;
	add.s64 	%rd10, %rd2, %rd9;
	mov.b32 	%r174, 0;
	mov.u32 	%r171, %r7;
	mov.u32 	%r172, %r6;
	mov.u32 	%r173, %r5;
$L__BB0_3:
	setp.eq.s32 	%p7, %r170, %r1;
	setp.eq.s32 	%p8, %r171, 0;
	and.pred  	%p9, %p7, %p8;
	@%p9 bra 	$L__BB0_9;
	setp.eq.s32 	%p10, %r171, 0;
	and.pred  	%p11, %p1, %p10;
	@%p11 bra 	$L__BB0_7;
	setp.ne.s32 	%p12, %r170, %r1;
	@%p12 bra 	$L__BB0_8;
	setp.ne.s32 	%p13, %r172, 0;
	setp.ne.s32 	%p14, %r173, 0;
	and.pred  	%p15, %p13, %p14;
	@%p15 bra 	$L__BB0_8;
$L__BB0_7:
	ld.global.u32 	%r107, [%rd1];
	ld.global.u32 	%r108, [%rd10+-32];
	and.b32  	%r109, %r108, %r107;
	ld.global.u32 	%r110, [%rd1+4];
	ld.global.u32 	%r111, [%rd10+-28];
	and.b32  	%r112, %r111, %r110;
	add.s32 	%r113, %r112, %r109;
	ld.global.u32 	%r114, [%rd1+8];
	ld.global.u32 	%r115, [%rd10+-24];
	and.b32  	%r116, %r115, %r114;
	add.s32 	%r117, %r116, %r113;
	ld.global.u32 	%r118, [%rd1+12];
	ld.global.u32 	%r119, [%rd10+-20];
	and.b32  	%r120, %r119, %r118;
	add.s32 	%r121, %r120, %r117;
	ld.global.u32 	%r122, [%rd1+16];
	ld.global.u32 	%r123, [%rd10+-16];
	and.b32  	%r124, %r123, %r122;
	add.s32 	%r125, %r124, %r121;
	ld.global.u32 	%r126, [%rd1+20];
	ld.global.u32 	%r127, [%rd10+-12];
	and.b32  	%r128, %r127, %r126;
	add.s32 	%r129, %r128, %r125;
	ld.global.u32 	%r130, [%rd1+24];
	ld.global.u32 	%r131, [%rd10+-8];
	and.b32  	%r132, %r131, %r130;
	add.s32 	%r133, %r132, %r129;
	ld.global.u32 	%r134, [%rd1+28];
	ld.global.u32 	%r135, [%rd10+-4];
	and.b32  	%r136, %r135, %r134;
	add.s32 	%r137, %r136, %r133;
	ld.global.u32 	%r138, [%rd1+32];
	ld.global.u32 	%r139, [%rd10];
	and.b32  	%r140, %r139, %r138;
	add.s32 	%r141, %r140, %r137;
	ld.global.u32 	%r142, [%rd1+36];
	ld.global.u32 	%r143, [%rd10+4];
	and.b32  	%r144, %r143, %r142;
	add.s32 	%r145, %r144, %r141;
	ld.global.u32 	%r146, [%rd1+40];
	ld.global.u32 	%r147, [%rd10+8];
	and.b32  	%r148, %r147, %r146;
	add.s32 	%r149, %r148, %r145;
	ld.global.u32 	%r150, [%rd1+44];
	ld.global.u32 	%r151, [%rd10+12];
	and.b32  	%r152, %r151, %r150;
	add.s32 	%r153, %r152, %r149;
	ld.global.u32 	%r154, [%rd1+48];
	ld.global.u32 	%r155, [%rd10+16];
	and.b32  	%r156, %r155, %r154;
	add.s32 	%r157, %r156, %r153;
	ld.global.u32 	%r158, [%rd1+52];
	ld.global.u32 	%r159, [%rd10+20];
	and.b32  	%r160, %r159, %r158;
	add.s32 	%r161, %r160, %r157;
	ld.global.u32 	%r162, [%rd1+56];
	ld.global.u32 	%r163, [%rd10+24];
	and.b32  	%r164, %r163, %r162;
	add.s32 	%r165, %r164, %r161;
	ld.global.u32 	%r166, [%rd1+60];
	ld.global.u32 	%r167, [%rd10+28];
	and.b32  	%r168, %r167, %r166;
	add.s32 	%r169, %r168, %r165;
	cvt.rn.f64.s32 	%fd13, %r169;
	mul.f64 	%fd14, %fd13, 0d3FB0000000000000;
	fma.rn.f64 	%fd17, %fd2, %fd14, %fd17;
	bra.uni 	$L__BB0_9;
$L__BB0_8:
	ld.global.u32 	%r44, [%rd1];
	ld.global.u32 	%r45, [%rd10+-32];
	setp.ne.s32 	%p16, %r44, %r45;
	selp.u32 	%r46, 1, 0, %p16;
	ld.global.u32 	%r47, [%rd1+4];
	ld.global.u32 	%r48, [%rd10+-28];
	setp.ne.s32 	%p17, %r47, %r48;
	selp.u32 	%r49, 1, 0, %p17;
	add.s32 	%r50, %r46, %r49;
	ld.global.u32 	%r51, [%rd1+8];
	ld.global.u32 	%r52, [%rd10+-24];
	setp.ne.s32 	%p18, %r51, %r52;
	selp.u32 	%r53, 1, 0, %p18;
	add.s32 	%r54, %r50, %r53;
	ld.global.u32 	%r55, [%rd1+12];
	ld.global.u32 	%r56, [%rd10+-20];
	setp.ne.s32 	%p19, %r55, %r56;
	selp.u32 	%r57, 1, 0, %p19;
	add.s32 	%r58, %r54, %r57;
	ld.global.u32 	%r59, [%rd1+16];
	ld.global.u32 	%r60, [%rd10+-16];
	setp.ne.s32 	%p20, %r59, %r60;
	selp.u32 	%r61, 1, 0, %p20;
	add.s32 	%r62, %r58, %r61;
	ld.global.u32 	%r63, [%rd1+20];
	ld.global.u32 	%r64, [%rd10+-12];
	setp.ne.s32 	%p21, %r63, %r64;
	selp.u32 	%r65, 1, 0, %p21;
	add.s32 	%r66, %r62, %r65;
	ld.global.u32 	%r67, [%rd1+24];
	ld.global.u32 	%r68, [%rd10+-8];
	setp.ne.s32 	%p22, %r67, %r68;
	selp.u32 	%r69, 1, 0, %p22;
	add.s32 	%r70, %r66, %r69;
	ld.global.u32 	%r71, [%rd1+28];
	ld.global.u32 	%r72, [%rd10+-4];
	setp.ne.s32 	%p23, %r71, %r72;
	selp.u32 	%r73, 1, 0, %p23;
	add.s32 	%r74, %r70, %r73;
	ld.global.u32 	%r75, [%rd1+32];
	ld.global.u32 	%r76, [%rd10];
	setp.ne.s32 	%p24, %r75, %r76;
	selp.u32 	%r77, 1, 0, %p24;
	add.s32 	%r78, %r74, %r77;
	ld.global.u32 	%r79, [%rd1+36];
	ld.global.u32 	%r80, [%rd10+4];
	setp.ne.s32 	%p25, %r79, %r80;
	selp.u32 	%r81, 1, 0, %p25;
	add.s32 	%r82, %r78, %r81;
	ld.global.u32 	%r83, [%rd1+40];
	ld.global.u32 	%r84, [%rd10+8];
	setp.ne.s32 	%p26, %r83, %r84;
	selp.u32 	%r85, 1, 0, %p26;
	add.s32 	%r86, %r82, %r85;
	ld.global.u32 	%r87, [%rd1+44];
	ld.global.u32 	%r88, [%rd10+12];
	setp.ne.s32 	%p27, %r87, %r88;
	selp.u32 	%r89, 1, 0, %p27;
	add.s32 	%r90, %r86, %r89;
	ld.global.u32 	%r91, [%rd1+48];
	ld.global.u32 	%r92, [%rd10+16];
	setp.ne.s32 	%p28, %r91, %r92;
	selp.u32 	%r93, 1, 0, %p28;
	add.s32 	%r94, %r90, %r93;
	ld.global.u32 	%r95, [%rd1+52];
	ld.global.u32 	%r96, [%rd10+20];
	setp.ne.s32 	%p29, %r95, %r96;
	selp.u32 	%r97, 1, 0, %p29;
	add.s32 	%r98, %r94, %r97;
	ld.global.u32 	%r99, [%rd1+56];
	ld.global.u32 	%r100, [%rd10+24];
	setp.ne.s32 	%p30, %r99, %r100;
	selp.u32 	%r101, 1, 0, %p30;
	add.s32 	%r102, %r98, %r101;
	ld.global.u32 	%r103, [%rd1+60];
	ld.global.u32 	%r104, [%rd10+28];
	setp.ne.s32 	%p31, %r103, %r104;
	selp.u32 	%r105, 1, 0, %p31;
	add.s32 	%r106, %r102, %r105;
	cvt.rn.f64.u32 	%fd11, %r106;
	mul.f64 	%fd12, %fd11, 0d3FB0000000000000;
	fma.rn.f64 	%fd17, %fd1, %fd12, %fd17;
$L__BB0_9:
	add.s32 	%r174, %r174, 1;
	add.s32 	%r173, %r173, 1;
	add.s32 	%r172, %r172, 1;
	add.s32 	%r171, %r171, 1;
	add.s64 	%rd10, %rd10, 80;
	setp.ne.s32 	%p32, %r174, 256;
	@%p32 bra 	$L__BB0_3;
	add.s32 	%r170, %r170, 1;
	setp.ne.s32 	%p33, %r170, 256;
	@%p33 bra 	$L__BB0_2;
	st.global.f64 	[%rd1+64], %fd17;
$L__BB0_12:
	ret;

}
	// .globl	_Z10initCurandP17curandStateXORWOWy
.visible .entry _Z10initCurandP17curandStateXORWOWy(
	.param .u64 .ptr .align 1 _Z10initCurandP17curandStateXORWOWy_param_0,
	.param .u64 _Z10initCurandP17curandStateXORWOWy_param_1
)
{
	.reg .pred 	%p<27>;
	.reg .b32 	%r<420>;
	.reg .b64 	%rd<19>;

	ld.param.u64 	%rd8, [_Z10initCurandP17curandStateXORWOWy_param_0];
	ld.param.u64 	%rd9, [_Z10initCurandP17curandStateXORWOWy_param_1];
	mov.u32 	%r184, %ctaid.x;
	mov.u32 	%r185, %ntid.x;
	mov.u32 	%r186, %tid.x;
	mad.lo.s32 	%r1, %r184, %r185, %r186;
	mov.u32 	%r187, %ctaid.y;
	mov.u32 	%r188, %ntid.y;
	mov.u32 	%r189, %tid.y;
	mad.lo.s32 	%r190, %r187, %r188, %r189;
	setp.gt.s32 	%p1, %r1, 255;
	setp.gt.u32 	%p2, %r190, 255;
	or.pred  	%p3, %p1, %p2;
	@%p3 bra 	$L__BB1_44;
	cvta.to.global.u64 	%rd10, %rd8;
	shl.b32 	%r191, %r1, 8;
	add.s32 	%r192, %r191, %r190;
	cvt.s64.s32 	%rd18, %r192;
	mul.wide.s32 	%rd11, %r192, 48;
	add.s64 	%rd2, %rd10, %rd11;
	cvt.u32.u64 	%r193, %rd9;
	xor.b32  	%r194, %r193, -1429050551;
	mul.lo.s32 	%r195, %r194, 1099087573;
	{ .reg .b32 tmp; mov.b64 {tmp, %r196}, %rd9; }
	xor.b32  	%r197, %r196, -136515619;
	mul.lo.s32 	%r198, %r197, -1703105765;
	add.s32 	%r199, %r195, %r198;
	add.s32 	%r200, %r199, 6615241;
	add.s32 	%r201, %r195, 123456789;
	st.global.v2.u32 	[%rd2], {%r200, %r201};
	xor.b32  	%r202, %r195, 362436069;
	add.s32 	%r203, %r198, 521288629;
	st.global.v2.u32 	[%rd2+8], {%r202, %r203};
	xor.b32  	%r204, %r198, 88675123;
	add.s32 	%r205, %r195, 5783321;
	st.global.v2.u32 	[%rd2+16], {%r204, %r205};
	setp.eq.s32 	%p4, %r192, 0;
	@%p4 bra 	$L__BB1_43;
	mov.b32 	%r326, 0;
$L__BB1_3:
	and.b64  	%rd4, %rd18, 3;
	setp.eq.s64 	%p5, %rd4, 0;
	@%p5 bra 	$L__BB1_42;
	mul.wide.u32 	%rd12, %r326, 3200;
	mov.u64 	%rd13, precalc_xorwow_matrix;
	add.s64 	%rd5, %rd13, %rd12;
	cvt.u32.u64 	%r4, %rd4;
	mov.b32 	%r327, 0;
$L__BB1_5:
	mov.b32 	%r340, 0;
	mov.u32 	%r341, %r340;
	mov.u32 	%r342, %r340;
	mov.u32 	%r343, %r340;
	mov.u32 	%r344, %r340;
	mov.u32 	%r333, %r340;
$L__BB1_6:
	mul.wide.u32 	%rd14, %r333, 4;
	add.s64 	%rd15, %rd2, %rd14;
	ld.global.u32 	%r12, [%rd15+4];
	shl.b32 	%r13, %r333, 5;
	mov.b32 	%r339, 0;
$L__BB1_7:
	.pragma "nounroll";
	shr.u32 	%r210, %r12, %r339;
	and.b32  	%r211, %r210, 1;
	setp.eq.b32 	%p6, %r211, 1;
	not.pred 	%p7, %p6;
	add.s32 	%r212, %r13, %r339;
	mul.lo.s32 	%r213, %r212, 5;
	mul.wide.u32 	%rd16, %r213, 4;
	add.s64 	%rd6, %rd5, %rd16;
	@%p7 bra 	$L__BB1_9;
	ld.global.u32 	%r214, [%rd6];
	xor.b32  	%r344, %r344, %r214;
	ld.global.u32 	%r215, [%rd6+4];
	xor.b32  	%r343, %r343, %r215;
	ld.global.u32 	%r216, [%rd6+8];
	xor.b32  	%r342, %r342, %r216;
	ld.global.u32 	%r217, [%rd6+12];
	xor.b32  	%r341, %r341, %r217;
	ld.global.u32 	%r218, [%rd6+16];
	xor.b32  	%r340, %r340, %r218;
$L__BB1_9:
	and.b32  	%r220, %r210, 2;
	setp.eq.s32 	%p8, %r220, 0;
	@%p8 bra 	$L__BB1_11;
	ld.global.u32 	%r221, [%rd6+20];
	xor.b32  	%r344, %r344, %r221;
	ld.global.u32 	%r222, [%rd6+24];
	xor.b32  	%r343, %r343, %r222;
	ld.global.u32 	%r223, [%rd6+28];
	xor.b32  	%r342, %r342, %r223;
	ld.global.u32 	%r224, [%rd6+32];
	xor.b32  	%r341, %r341, %r224;
	ld.global.u32 	%r225, [%rd6+36];
	xor.b32  	%r340, %r340, %r225;
$L__BB1_11:
	and.b32  	%r227, %r210, 4;
	setp.eq.s32 	%p9, %r227, 0;
	@%p9 bra 	$L__BB1_13;
	ld.global.u32 	%r228, [%rd6+40];
	xor.b32  	%r344, %r344, %r228;
	ld.global.u32 	%r229, [%rd6+44];
	xor.b32  	%r343, %r343, %r229;
	ld.global.u32 	%r230, [%rd6+48];
	xor.b32  	%r342, %r342, %r230;
	ld.global.u32 	%r231, [%rd6+52];
	xor.b32  	%r341, %r341, %r231;
	ld.global.u32 	%r232, [%rd6+56];
	xor.b32  	%r340, %r340, %r232;
$L__BB1_13:
	and.b32  	%r234, %r210, 8;
	setp.eq.s32 	%p10, %r234, 0;
	@%p10 bra 	$L__BB1_15;
	ld.global.u32 	%r235, [%rd6+60];
	xor.b32  	%r344, %r344, %r235;
	ld.global.u32 	%r236, [%rd6+64];
	xor.b32  	%r343, %r343, %r236;
	ld.global.u32 	%r237, [%rd6+68];
	xor.b32  	%r342, %r342, %r237;
	ld.global.u32 	%r238, [%rd6+72];
	xor.b32  	%r341, %r341, %r238;
	ld.global.u32 	%r239, [%rd6+76];
	xor.b32  	%r340, %r340, %r239;
$L__BB1_15:
	and.b32  	%r241, %r210, 16;
	setp.eq.s32 	%p11, %r241, 0;
	@%p11 bra 	$L__BB1_17;
	ld.global.u32 	%r242, [%rd6+80];
	xor.b32  	%r344, %r344, %r242;
	ld.global.u32 	%r243, [%rd6+84];
	xor.b32  	%r343, %r343, %r243;
	ld.global.u32 	%r244, [%rd6+88];
	xor.b32  	%r342, %r342, %r244;
	ld.global.u32 	%r245, [%rd6+92];
	xor.b32  	%r341, %r341, %r245;
	ld.global.u32 	%r246, [%rd6+96];
	xor.b32  	%r340, %r340, %r246;
$L__BB1_17:
	and.b32  	%r248, %r210, 32;
	setp.eq.s32 	%p12, %r248, 0;
	@%p12 bra 	$L__BB1_19;
	ld.global.u32 	%r249, [%rd6+100];
	xor.b32  	%r344, %r344, %r249;
	ld.global.u32 	%r250, [%rd6+104];
	xor.b32  	%r343, %r343, %r250;
	ld.global.u32 	%r251, [%rd6+108];
	xor.b32  	%r342, %r342, %r251;
	ld.global.u32 	%r252, [%rd6+112];
	xor.b32  	%r341, %r341, %r252;
	ld.global.u32 	%r253, [%rd6+116];
	xor.b32  	%r340, %r340, %r253;
$L__BB1_19:
	and.b32  	%r255, %r210, 64;
	setp.eq.s32 	%p13, %r255, 0;
	@%p13 bra 	$L__BB1_21;
	ld.global.u32 	%r256, [%rd6+120];
	xor.b32  	%r344, %r344, %r256;
	ld.global.u32 	%r257, [%rd6+124];
	xor.b32  	%r343, %r343, %r257;
	ld.global.u32 	%r258, [%rd6+128];
	xor.b32  	%r342, %r342, %r258;
	ld.global.u32 	%r259, [%rd6+132];
	xor.b32  	%r341, %r341, %r259;
	ld.global.u32 	%r260, [%rd6+136];
	xor.b32  	%r340, %r340, %r260;
$L__BB1_21:
	and.b32  	%r262, %r210, 128;
	setp.eq.s32 	%p14, %r262, 0;
	@%p14 bra 	$L__BB1_23;
	ld.global.u32 	%r263, [%rd6+140];
	xor.b32  	%r344, %r344, %r263;
	ld.global.u32 	%r264, [%rd6+144];
	xor.b32  	%r343, %r343, %r264;
	ld.global.u32 	%r265, [%rd6+148];
	xor.b32  	%r342, %r342, %r265;
	ld.global.u32 	%r266, [%rd6+152];
	xor.b32  	%r341, %r341, %r266;
	ld.global.u32 	%r267, [%rd6+156];
	xor.b32  	%r340, %r340, %r267;
$L__BB1_23:
	and.b32  	%r269, %r210, 256;
	setp.eq.s32 	%p15, %r269, 0;
	@%p15 bra 	$L__BB1_25;
	ld.global.u32 	%r270, [%rd6+160];
	xor.b32  	%r344, %r344, %r270;
	ld.global.u32 	%r271, [%rd6+164];
	xor.b32  	%r343, %r343, %r271;
	ld.global.u32 	%r272, [%rd6+168];
	xor.b32  	%r342, %r342, %r272;
	ld.global.u32 	%r273, [%rd6+172];
	xor.b32  	%r341, %r341, %r273;
	ld.global.u32 	%r274, [%rd6+176];
	xor.b32  	%r340, %r340, %r274;
$L__BB1_25:
	and.b32  	%r276, %r210, 512;
	setp.eq.s32 	%p16, %r276, 0;
	@%p16 bra 	$L__BB1_27;
	ld.global.u32 	%r277, [%rd6+180];
	xor.b32  	%r344, %r344, %r277;
	ld.global.u32 	%r278, [%rd6+184];
	xor.b32  	%r343, %r343, %r278;
	ld.global.u32 	%r279, [%rd6+188];
	xor.b32  	%r342, %r342, %r279;
	ld.global.u32 	%r280, [%rd6+192];
	xor.b32  	%r341, %r341, %r280;
	ld.global.u32 	%r281, [%rd6+196];
	xor.b32  	%r340, %r340, %r281;
$L__BB1_27:
	and.b32  	%r283, %r210, 1024;
	setp.eq.s32 	%p17, %r283, 0;
	@%p17 bra 	$L__BB1_29;
	ld.global.u32 	%r284, [%rd6+200];
	xor.b32  	%r344, %r344, %r284;
	ld.global.u32 	%r285, [%rd6+204];
	xor.b32  	%r343, %r343, %r285;
	ld.global.u32 	%r286, [%rd6+208];
	xor.b32  	%r342, %r342, %r286;
	ld.global.u32 	%r287, [%rd6+212];
	xor.b32  	%r341, %r341, %r287;
	ld.global.u32 	%r288, [%rd6+216];
	xor.b32  	%r340, %r340, %r288;
$L__BB1_29:
	and.b32  	%r290, %r210, 2048;
	setp.eq.s32 	%p18, %r290, 0;
	@%p18 bra 	$L__BB1_31;
	ld.global.u32 	%r291, [%rd6+220];
	xor.b32  	%r344, %r344, %r291;
	ld.global.u32 	%r292, [%rd6+224];
	xor.b32  	%r343, %r343, %r292;
	ld.global.u32 	%r293, [%rd6+228];
	xor.b32  	%r342, %r342, %r293;
	ld.global.u32 	%r294, [%rd6+232];
	xor.b32  	%r341, %r341, %r294;
	ld.global.u32 	%r295, [%rd6+236];
	xor.b32  	%r340, %r340, %r295;
$L__BB1_31:
	and.b32  	%r297, %r210, 4096;
	setp.eq.s32 	%p19, %r297, 0;
	@%p19 bra 	$L__BB1_33;
	ld.global.u32 	%r298, [%rd6+240];
	xor.b32  	%r344, %r344, %r298;
	ld.global.u32 	%r299, [%rd6+244];
	xor.b32  	%r343, %r343, %r299;
	ld.global.u32 	%r300, [%rd6+248];
	xor.b32  	%r342, %r342, %r300;
	ld.global.u32 	%r301, [%rd6+252];
	xor.b32  	%r341, %r341, %r301;
	ld.global.u32 	%r302, [%rd6+256];
	xor.b32  	%r340, %r340, %r302;
$L__BB1_33:
	and.b32  	%r304, %r210, 8192;
	setp.eq.s32 	%p20, %r304, 0;
	@%p20 bra 	$L__BB1_35;
	ld.global.u32 	%r305, [%rd6+260];
	xor.b32  	%r344, %r344, %r305;
	ld.global.u32 	%r306, [%rd6+264];
	xor.b32  	%r343, %r343, %r306;
	ld.global.u32 	%r307, [%rd6+268];
	xor.b32  	%r342, %r342, %r307;
	ld.global.u32 	%r308, [%rd6+272];
	xor.b32  	%r341, %r341, %r308;
	ld.global.u32 	%r309, [%rd6+276];
	xor.b32  	%r340, %r340, %r309;
$L__BB1_35:
	and.b32  	%r311, %r210, 16384;
	setp.eq.s32 	%p21, %r311, 0;
	@%p21 bra 	$L__BB1_37;
	ld.global.u32 	%r312, [%rd6+280];
	xor.b32  	%r344, %r344, %r312;
	ld.global.u32 	%r313, [%rd6+284];
	xor.b32  	%r343, %r343, %r313;
	ld.global.u32 	%r314, [%rd6+288];
	xor.b32  	%r342, %r342, %r314;
	ld.global.u32 	%r315, [%rd6+292];
	xor.b32  	%r341, %r341, %r315;
	ld.global.u32 	%r316, [%rd6+296];
	xor.b32  	%r340, %r340, %r316;
$L__BB1_37:
	and.b32  	%r318, %r210, 32768;
	setp.eq.s32 	%p22, %r318, 0;
	@%p22 bra 	$L__BB1_39;
	ld.global.u32 	%r319, [%rd6+300];
	xor.b32  	%r344, %r344, %r319;
	ld.global.u32 	%r320, [%rd6+304];
	xor.b32  	%r343, %r343, %r320;
	ld.global.u32 	%r321, [%rd6+308];
	xor.b32  	%r342, %r342, %r321;
	ld.global.u32 	%r322, [%rd6+312];
	xor.b32  	%r341, %r341, %r322;
	ld.global.u32 	%r323, [%rd6+316];
	xor.b32  	%r340, %r340, %r323;
$L__BB1_39:
	add.s32 	%r339, %r339, 16;
	setp.ne.s32 	%p23, %r339, 32;
	@%p23 bra 	$L__BB1_7;
	mad.lo.s32 	%r324, %r333, -31, %r13;
	add.s32 	%r333, %r324, 1;
	setp.ne.s32 	%p24, %r333, 5;
	@%p24 bra 	$L__BB1_6;
	st.global.u32 	[%rd2+4], %r344;
	st.global.u32 	[%rd2+8], %r343;
	st.global.u32 	[%rd2+12], %r342;
	st.global.u32 	[%rd2+16], %r341;
	st.global.u32 	[%rd2+20], %r340;
	add.s32 	%r327, %r327, 1;
	setp.lt.u32 	%p25, %r327, %r4;
	@%p25 bra 	$L__BB1_5;
$L__BB1_42:
	shr.u64 	%rd7, %rd18, 2;
	add.s32 	%r326, %r326, 1;
	setp.gt.u64 	%p26, %rd18, 3;
	mov.u64 	%rd18, %rd7;
	@%p26 bra 	$L__BB1_3;
$L__BB1_43:
	mov.b32 	%r325, 0;
	st.global.v2.u32 	[%rd2+24], {%r325, %r325};
	st.global.u32 	[%rd2+32], %r325;
	mov.b64 	%rd17, 0;
	st.global.u64 	[%rd2+40], %rd17;
$L__BB1_44:
	ret;

}
	// .globl	_Z16reproduce_kernelP5AgentP17curandStateXORWOWiii
.visible .entry _Z16reproduce_kernelP5AgentP17curandStateXORWOWiii(
	.param .u64 .ptr .align 1 _Z16reproduce_kernelP5AgentP17curandStateXORWOWiii_param_0,
	.param .u64 .ptr .align 1 _Z16reproduce_kernelP5AgentP17curandStateXORWOWiii_param_1,
	.param .u32 _Z16reproduce_kernelP5AgentP17curandStateXORWOWiii_param_2,
	.param .u32 _Z16reproduce_kernelP5AgentP17curandStateXORWOWiii_param_3,
	.param .u32 _Z16reproduce_kernelP5AgentP17curandStateXORWOWiii_param_4
)
{
	.local .align 16 .b8 	__local_depot2[400];
	.reg .b64 	%SP;
	.reg .b64 	%SPL;
	.reg .pred 	%p<54>;
	.reg .b16 	%rs<13>;
	.reg .b32 	%r<249>;
	.reg .b32 	%f<2>;
	.reg .b64 	%rd<62>;
	.reg .b64 	%fd<44>;

	mov.u64 	%SPL, __local_depot2;
	ld.param.u64 	%rd16, [_Z16reproduce_kernelP5AgentP17curandStateXORWOWiii_param_0];
	ld.param.u64 	%rd15, [_Z16reproduce_kernelP5AgentP17curandStateXORWOWiii_param_1];
	ld.param.u32 	%r91, [_Z16reproduce_kernelP5AgentP17curandStateXORWOWiii_param_2];
	ld.param.u32 	%r93, [_Z16reproduce_kernelP5AgentP17curandStateXORWOWiii_param_3];
	ld.param.u32 	%r92, [_Z16reproduce_kernelP5AgentP17curandStateXORWOWiii_param_4];
	cvta.to.global.u64 	%rd1, %rd16;
	add.u64 	%rd2, %SPL, 0;
	mov.u32 	%r1, %ctaid.x;
	mov.u32 	%r2, %ctaid.y;
	shl.b32 	%r94, %r1, 1;
	and.b32  	%r95, %r94, 2;
	and.b32  	%r96, %r2, 1;
	or.b32  	%r97, %r95, %r96;
	setp.ne.s32 	%p1, %r97, %r93;
	@%p1 bra 	$L__BB2_74;
	mov.u32 	%r3, %tid.x;
	mov.u32 	%r4, %tid.y;
	add.s32 	%r5, %r94, %r3;
	shl.b32 	%r6, %r2, 1;
	add.s32 	%r99, %r6, %r4;
	max.u32 	%r100, %r5, %r99;
	setp.gt.u32 	%p2, %r100, 255;
	@%p2 bra 	$L__BB2_74;
	shl.b32 	%r101, %r5, 8;
	add.s32 	%r102, %r101, %r99;
	cvta.to.global.u64 	%rd18, %rd15;
	mul.wide.u32 	%rd19, %r102, 48;
	add.s64 	%rd3, %rd18, %rd19;
	ld.global.v2.u32 	{%r244, %r243}, [%rd3];
	ld.global.v2.u32 	{%r242, %r241}, [%rd3+8];
	ld.global.v2.u32 	{%r240, %r239}, [%rd3+16];
	shl.b32 	%r103, %r3, 1;
	add.s32 	%r104, %r103, %r4;
	setp.gt.u32 	%p3, %r104, 1;
	setp.ne.s32 	%p4, %r104, %r92;
	or.pred  	%p5, %p3, %p4;
	mov.f64 	%fd32, 0dC1CDCD6500000000;
	@%p5 bra 	$L__BB2_74;
	ld.global.v2.u32 	{%r14, %r15}, [%rd3+24];
	ld.global.f32 	%f1, [%rd3+32];
	ld.global.f64 	%fd1, [%rd3+40];
	shl.b32 	%r16, %r1, 9;
	or.b32  	%r106, %r1, %r2;
	and.b32  	%r17, %r106, 2147483520;
	setp.ne.s32 	%p6, %r17, 0;
	mov.b32 	%r213, -1;
	@%p6 bra 	$L__BB2_7;
	add.s32 	%r18, %r6, %r16;
	mul.wide.u32 	%rd20, %r18, 80;
	add.s64 	%rd21, %rd1, %rd20;
	add.s64 	%rd4, %rd21, 72;
	ld.global.u8 	%rs1, [%rd21+72];
	setp.ne.s16 	%p7, %rs1, 0;
	@%p7 bra 	$L__BB2_7;
	ld.global.f64 	%fd2, [%rd4+-8];
	setp.leu.f64 	%p8, %fd2, 0dC1CDCD6500000000;
	@%p8 bra 	$L__BB2_7;
	mov.f64 	%fd32, %fd2;
	mov.u32 	%r213, %r18;
$L__BB2_7:
	setp.ne.s32 	%p9, %r17, 0;
	@%p9 bra 	$L__BB2_11;
	add.s32 	%r109, %r6, %r16;
	mul.wide.u32 	%rd22, %r109, 80;
	add.s64 	%rd23, %rd1, %rd22;
	add.s64 	%rd5, %rd23, 72;
	ld.global.u8 	%rs2, [%rd23+152];
	setp.ne.s16 	%p10, %rs2, 0;
	@%p10 bra 	$L__BB2_11;
	ld.global.f64 	%fd4, [%rd5+72];
	setp.leu.f64 	%p11, %fd4, %fd32;
	@%p11 bra 	$L__BB2_11;
	add.s32 	%r213, %r109, 1;
	mov.f64 	%fd32, %fd4;
$L__BB2_11:
	setp.ne.s32 	%p12, %r17, 0;
	add.s32 	%r22, %r16, 256;
	@%p12 bra 	$L__BB2_15;
	add.s32 	%r111, %r6, %r16;
	mul.wide.u32 	%rd24, %r111, 80;
	add.s64 	%rd25, %rd1, %rd24;
	add.s64 	%rd6, %rd25, 72;
	ld.global.u8 	%rs3, [%rd25+20552];
	setp.ne.s16 	%p13, %rs3, 0;
	@%p13 bra 	$L__BB2_15;
	ld.global.f64 	%fd6, [%rd6+20472];
	setp.leu.f64 	%p14, %fd6, %fd32;
	@%p14 bra 	$L__BB2_15;
	add.s32 	%r213, %r6, %r22;
	mov.f64 	%fd32, %fd6;
$L__BB2_15:
	setp.ne.s32 	%p15, %r17, 0;
	@%p15 bra 	$L__BB2_19;
	add.s32 	%r112, %r6, %r22;
	add.s32 	%r25, %r112, 1;
	mul.wide.u32 	%rd26, %r112, 80;
	add.s64 	%rd27, %rd1, %rd26;
	add.s64 	%rd7, %rd27, 72;
	ld.global.u8 	%rs4, [%rd27+152];
	setp.ne.s16 	%p16, %rs4, 0;
	@%p16 bra 	$L__BB2_19;
	ld.global.f64 	%fd28, [%rd7+72];
	setp.leu.f64 	%p17, %fd28, %fd32;
	@%p17 bra 	$L__BB2_19;
	mov.u32 	%r213, %r25;
$L__BB2_19:
	setp.eq.s32 	%p18, %r213, -1;
	@%p18 bra 	$L__BB2_73;
	and.b32  	%r27, %r213, 255;
	setp.lt.s32 	%p19, %r91, 0;
	mov.b32 	%r227, 0;
	@%p19 bra 	$L__BB2_69;
	neg.s32 	%r28, %r91;
	or.b32  	%r115, %r27, 256;
	sub.s32 	%r116, %r115, %r91;
	shr.s32 	%r117, %r116, 31;
	shr.u32 	%r118, %r117, 24;
	add.s32 	%r119, %r116, %r118;
	and.b32  	%r120, %r119, -256;
	sub.s32 	%r29, %r116, %r120;
	sub.s32 	%r30, 1, %r91;
	add.s32 	%r121, %r115, %r30;
	shr.s32 	%r122, %r121, 31;
	shr.u32 	%r123, %r122, 24;
	add.s32 	%r124, %r121, %r123;
	and.b32  	%r125, %r124, -256;
	sub.s32 	%r31, %r121, %r125;
	sub.s32 	%r126, 2, %r91;
	abs.s32 	%r32, %r126;
	add.s32 	%r127, %r121, 1;
	shr.s32 	%r128, %r127, 31;
	shr.u32 	%r129, %r128, 24;
	add.s32 	%r130, %r127, %r129;
	and.b32  	%r131, %r130, -256;
	sub.s32 	%r33, %r127, %r131;
	sub.s32 	%r34, 3, %r91;
	mov.f64 	%fd40, 0d41CDCD6500000000;
	mov.b32 	%r227, 0;
	mov.u32 	%r216, %r28;
$L__BB2_22:
	abs.s32 	%r37, %r216;
	shr.u32 	%r132, %r213, 8;
	add.s32 	%r133, %r132, %r216;
	add.s32 	%r134, %r133, 256;
	shr.s32 	%r135, %r134, 31;
	shr.u32 	%r136, %r135, 24;
	add.s32 	%r137, %r134, %r136;
	and.b32  	%r138, %r137, 16776960;
	sub.s32 	%r139, %r134, %r138;
	shl.b32 	%r38, %r139, 8;
	setp.ne.s32 	%p20, %r216, 0;
	@%p20 bra 	$L__BB2_28;
	add.s32 	%r39, %r29, %r38;
	mul.wide.s32 	%rd28, %r39, 80;
	add.s64 	%rd29, %rd1, %rd28;
	add.s64 	%rd8, %rd29, 72;
	ld.global.u8 	%rs5, [%rd29+72];
	setp.ne.s16 	%p21, %rs5, 0;
	@%p21 bra 	$L__BB2_28;
	ld.global.f64 	%fd9, [%rd8+-8];
	setp.lt.f64 	%p22, %fd9, %fd40;
	@%p22 bra 	$L__BB2_27;
	setp.neu.f64 	%p23, %fd9, %fd40;
	@%p23 bra 	$L__BB2_28;
	add.s32 	%r40, %r227, 1;
	mul.wide.s32 	%rd30, %r227, 4;
	add.s64 	%rd31, %rd2, %rd30;
	st.local.u32 	[%rd31], %r39;
	mov.u32 	%r227, %r40;
	bra.uni 	$L__BB2_28;
$L__BB2_27:
	st.local.u32 	[%rd2], %r39;
	mov.b32 	%r227, 1;
	mov.f64 	%fd40, %fd9;
$L__BB2_28:
	and.b32  	%r141, %r91, 1;
	setp.eq.b32 	%p24, %r141, 1;
	not.pred 	%p25, %p24;
	mov.u32 	%r220, %r30;
	@%p25 bra 	$L__BB2_41;
	abs.s32 	%r142, %r30;
	add.s32 	%r143, %r142, %r37;
	setp.gt.s32 	%p26, %r143, %r91;
	@%p26 bra 	$L__BB2_35;
	add.s32 	%r42, %r31, %r38;
	mul.wide.s32 	%rd32, %r42, 80;
	add.s64 	%rd33, %rd1, %rd32;
	add.s64 	%rd9, %rd33, 72;
	ld.global.u8 	%rs6, [%rd33+72];
	setp.ne.s16 	%p27, %rs6, 0;
	@%p27 bra 	$L__BB2_35;
	ld.global.f64 	%fd11, [%rd9+-8];
	setp.lt.f64 	%p28, %fd11, %fd40;
	@%p28 bra 	$L__BB2_34;
	setp.neu.f64 	%p29, %fd11, %fd40;
	@%p29 bra 	$L__BB2_35;
	add.s32 	%r43, %r227, 1;
	mul.wide.s32 	%rd34, %r227, 4;
	add.s64 	%rd35, %rd2, %rd34;
	st.local.u32 	[%rd35], %r42;
	mov.u32 	%r227, %r43;
	bra.uni 	$L__BB2_35;
$L__BB2_34:
	st.local.u32 	[%rd2], %r42;
	mov.b32 	%r227, 1;
	mov.f64 	%fd40, %fd11;
$L__BB2_35:
	add.s32 	%r145, %r32, %r37;
	setp.gt.s32 	%p30, %r145, %r91;
	mov.u32 	%r220, %r34;
	@%p30 bra 	$L__BB2_41;
	add.s32 	%r45, %r33, %r38;
	mul.wide.s32 	%rd36, %r45, 80;
	add.s64 	%rd37, %rd1, %rd36;
	add.s64 	%rd10, %rd37, 72;
	ld.global.u8 	%rs7, [%rd37+72];
	setp.ne.s16 	%p31, %rs7, 0;
	mov.u32 	%r220, %r34;
	@%p31 bra 	$L__BB2_41;
	ld.global.f64 	%fd13, [%rd10+-8];
	setp.lt.f64 	%p32, %fd13, %fd40;
	@%p32 bra 	$L__BB2_40;
	setp.neu.f64 	%p33, %fd13, %fd40;
	mov.u32 	%r220, %r34;
	@%p33 bra 	$L__BB2_41;
	add.s32 	%r46, %r227, 1;
	mul.wide.s32 	%rd38, %r227, 4;
	add.s64 	%rd39, %rd2, %rd38;
	st.local.u32 	[%rd39], %r45;
	mov.u32 	%r220, %r34;
	mov.u32 	%r227, %r46;
	bra.uni 	$L__BB2_41;
$L__BB2_40:
	st.local.u32 	[%rd2], %r45;
	mov.b32 	%r227, 1;
	mov.u32 	%r220, %r34;
	mov.f64 	%fd40, %fd13;
$L__BB2_41:
	setp.lt.u32 	%p34, %r91, 2;
	@%p34 bra 	$L__BB2_68;
	add.s32 	%r224, %r220, 256;
	and.b32  	%r147, %r213, 255;
	add.s32 	%r223, %r147, %r220;
	add.s32 	%r222, %r28, %r220;
$L__BB2_43:
	add.s32 	%r148, %r224, -256;
	abs.s32 	%r149, %r148;
	add.s32 	%r150, %r149, %r37;
	setp.gt.s32 	%p35, %r150, %r91;
	@%p35 bra 	$L__BB2_49;
	add.s32 	%r151, %r223, 256;
	shr.s32 	%r152, %r151, 31;
	shr.u32 	%r153, %r152, 24;
	add.s32 	%r154, %r151, %r153;
	and.b32  	%r155, %r154, -256;
	sub.s32 	%r156, %r151, %r155;
	add.s32 	%r56, %r156, %r38;
	mul.wide.s32 	%rd40, %r56, 80;
	add.s64 	%rd41, %rd1, %rd40;
	add.s64 	%rd11, %rd41, 72;
	ld.global.u8 	%rs8, [%rd41+72];
	setp.ne.s16 	%p36, %rs8, 0;
	@%p36 bra 	$L__BB2_49;
	ld.global.f64 	%fd16, [%rd11+-8];
	setp.geu.f64 	%p37, %fd16, %fd40;
	@%p37 bra 	$L__BB2_47;
	st.local.u32 	[%rd2], %r56;
	mov.b32 	%r227, 1;
	mov.f64 	%fd40, %fd16;
	bra.uni 	$L__BB2_49;
$L__BB2_47:
	setp.neu.f64 	%p38, %fd16, %fd40;
	@%p38 bra 	$L__BB2_49;
	add.s32 	%r57, %r227, 1;
	mul.wide.s32 	%rd42, %r227, 4;
	add.s64 	%rd43, %rd2, %rd42;
	st.local.u32 	[%rd43], %r56;
	mov.u32 	%r227, %r57;
$L__BB2_49:
	add.s32 	%r158, %r224, -255;
	abs.s32 	%r159, %r158;
	add.s32 	%r160, %r159, %r37;
	setp.gt.s32 	%p39, %r160, %r91;
	@%p39 bra 	$L__BB2_55;
	add.s32 	%r161, %r223, 257;
	shr.s32 	%r162, %r161, 31;
	shr.u32 	%r163, %r162, 24;
	add.s32 	%r164, %r161, %r163;
	and.b32  	%r165, %r164, -256;
	sub.s32 	%r166, %r161, %r165;
	add.s32 	%r59, %r166, %r38;
	mul.wide.s32 	%rd44, %r59, 80;
	add.s64 	%rd45, %rd1, %rd44;
	add.s64 	%rd12, %rd45, 72;
	ld.global.u8 	%rs9, [%rd45+72];
	setp.ne.s16 	%p40, %rs9, 0;
	@%p40 bra 	$L__BB2_55;
	ld.global.f64 	%fd18, [%rd12+-8];
	setp.lt.f64 	%p41, %fd18, %fd40;
	@%p41 bra 	$L__BB2_54;
	setp.neu.f64 	%p42, %fd18, %fd40;
	@%p42 bra 	$L__BB2_55;
	add.s32 	%r60, %r227, 1;
	mul.wide.s32 	%rd46, %r227, 4;
	add.s64 	%rd47, %rd2, %rd46;
	st.local.u32 	[%rd47], %r59;
	mov.u32 	%r227, %r60;
	bra.uni 	$L__BB2_55;
$L__BB2_54:
	st.local.u32 	[%rd2], %r59;
	mov.b32 	%r227, 1;
	mov.f64 	%fd40, %fd18;
$L__BB2_55:
	add.s32 	%r168, %r224, -254;
	abs.s32 	%r169, %r168;
	add.s32 	%r170, %r169, %r37;
	setp.gt.s32 	%p43, %r170, %r91;
	@%p43 bra 	$L__BB2_61;
	add.s32 	%r171, %r223, 258;
	shr.s32 	%r172, %r171, 31;
	shr.u32 	%r173, %r172, 24;
	add.s32 	%r174, %r171, %r173;
	and.b32  	%r175, %r174, -256;
	sub.s32 	%r176, %r171, %r175;
	add.s32 	%r62, %r176, %r38;
	mul.wide.s32 	%rd48, %r62, 80;
	add.s64 	%rd49, %rd1, %rd48;
	add.s64 	%rd13, %rd49, 72;
	ld.global.u8 	%rs10, [%rd49+72];
	setp.ne.s16 	%p44, %rs10, 0;
	@%p44 bra 	$L__BB2_61;
	ld.global.f64 	%fd20, [%rd13+-8];
	setp.lt.f64 	%p45, %fd20, %fd40;
	@%p45 bra 	$L__BB2_60;
	setp.neu.f64 	%p46, %fd20, %fd40;
	@%p46 bra 	$L__BB2_61;
	add.s32 	%r63, %r227, 1;
	mul.wide.s32 	%rd50, %r227, 4;
	add.s64 	%rd51, %rd2, %rd50;
	st.local.u32 	[%rd51], %r62;
	mov.u32 	%r227, %r63;
	bra.uni 	$L__BB2_61;
$L__BB2_60:
	st.local.u32 	[%rd2], %r62;
	mov.b32 	%r227, 1;
	mov.f64 	%fd40, %fd20;
$L__BB2_61:
	add.s32 	%r178, %r224, -253;
	abs.s32 	%r179, %r178;
	add.s32 	%r180, %r179, %r37;
	setp.gt.s32 	%p47, %r180, %r91;
	@%p47 bra 	$L__BB2_67;
	add.s32 	%r181, %r223, 259;
	shr.s32 	%r182, %r181, 31;
	shr.u32 	%r183, %r182, 24;
	add.s32 	%r184, %r181, %r183;
	and.b32  	%r185, %r184, -256;
	sub.s32 	%r186, %r181, %r185;
	add.s32 	%r65, %r186, %r38;
	mul.wide.s32 	%rd52, %r65, 80;
	add.s64 	%rd53, %rd1, %rd52;
	add.s64 	%rd14, %rd53, 72;
	ld.global.u8 	%rs11, [%rd53+72];
	setp.ne.s16 	%p48, %rs11, 0;
	@%p48 bra 	$L__BB2_67;
	ld.global.f64 	%fd22, [%rd14+-8];
	setp.lt.f64 	%p49, %fd22, %fd40;
	@%p49 bra 	$L__BB2_66;
	setp.neu.f64 	%p50, %fd22, %fd40;
	@%p50 bra 	$L__BB2_67;
	add.s32 	%r66, %r227, 1;
	mul.wide.s32 	%rd54, %r227, 4;
	add.s64 	%rd55, %rd2, %rd54;
	st.local.u32 	[%rd55], %r65;
	mov.u32 	%r227, %r66;
	bra.uni 	$L__BB2_67;
$L__BB2_66:
	st.local.u32 	[%rd2], %r65;
	mov.b32 	%r227, 1;
	mov.f64 	%fd40, %fd22;
$L__BB2_67:
	add.s32 	%r224, %r224, 4;
	add.s32 	%r223, %r223, 4;
	add.s32 	%r222, %r222, 4;
	setp.ne.s32 	%p51, %r222, 1;
	@%p51 bra 	$L__BB2_43;
$L__BB2_68:
	add.s32 	%r72, %r216, 1;
	setp.ne.s32 	%p52, %r216, %r91;
	mov.u32 	%r216, %r72;
	@%p52 bra 	$L__BB2_22;
$L__BB2_69:
	setp.lt.s32 	%p53, %r227, 1;
	@%p53 bra 	$L__BB2_71;
	shr.u32 	%r188, %r243, 2;
	xor.b32  	%r189, %r188, %r243;
	shl.b32 	%r190, %r239, 4;
	shl.b32 	%r191, %r189, 1;
	xor.b32  	%r192, %r190, %r191;
	xor.b32  	%r193, %r192, %r239;
	xor.b32  	%r245, %r193, %r189;
	add.s32 	%r244, %r244, 362437;
	add.s32 	%r194, %r245, %r244;
	rem.u32 	%r195, %r194, %r227;
	mul.wide.u32 	%rd56, %r195, 4;
	add.s64 	%rd57, %rd2, %rd56;
	ld.local.u32 	%r238, [%rd57];
	mov.u32 	%r246, %r239;
	mov.u32 	%r247, %r240;
	mov.u32 	%r248, %r241;
	mov.u32 	%r243, %r242;
	mov.u32 	%r239, %r245;
	mov.u32 	%r240, %r246;
	mov.u32 	%r241, %r247;
	mov.u32 	%r242, %r248;
	bra.uni 	$L__BB2_72;
$L__BB2_71:
	mov.u32 	%r238, %r213;
$L__BB2_72:
	mul.wide.u32 	%rd58, %r213, 80;
	add.s64 	%rd59, %rd1, %rd58;
	mul.wide.s32 	%rd60, %r238, 80;
	add.s64 	%rd61, %rd1, %rd60;
	ld.global.u32 	%r196, [%rd59];
	st.global.u32 	[%rd61], %r196;
	ld.global.u32 	%r197, [%rd59+4];
	st.global.u32 	[%rd61+4], %r197;
	ld.global.u32 	%r198, [%rd59+8];
	st.global.u32 	[%rd61+8], %r198;
	ld.global.u32 	%r199, [%rd59+12];
	st.global.u32 	[%rd61+12], %r199;
	ld.global.u32 	%r200, [%rd59+16];
	st.global.u32 	[%rd61+16], %r200;
	ld.global.u32 	%r201, [%rd59+20];
	st.global.u32 	[%rd61+20], %r201;
	ld.global.u32 	%r202, [%rd59+24];
	st.global.u32 	[%rd61+24], %r202;
	ld.global.u32 	%r203, [%rd59+28];
	st.global.u32 	[%rd61+28], %r203;
	ld.global.u32 	%r204, [%rd59+32];
	st.global.u32 	[%rd61+32], %r204;
	ld.global.u32 	%r205, [%rd59+36];
	st.global.u32 	[%rd61+36], %r205;
	ld.global.u32 	%r206, [%rd59+40];
	st.global.u32 	[%rd61+40], %r206;
	ld.global.u32 	%r207, [%rd59+44];
	st.global.u32 	[%rd61+44], %r207;
	ld.global.u32 	%r208, [%rd59+48];
	st.global.u32 	[%rd61+48], %r208;
	ld.global.u32 	%r209, [%rd59+52];
	st.global.u32 	[%rd61+52], %r209;
	ld.global.u32 	%r210, [%rd59+56];
	st.global.u32 	[%rd61+56], %r210;
	ld.global.u32 	%r211, [%rd59+60];
	st.global.u32 	[%rd61+60], %r211;
	mov.b16 	%rs12, 1;
	st.global.u8 	[%rd59+72], %rs12;
	st.global.u8 	[%rd61+72], %rs12;
$L__BB2_73:
	st.global.v2.u32 	[%rd3], {%r244, %r243};
	st.global.v2.u32 	[%rd3+8], {%r242, %r241};
	st.global.v2.u32 	[%rd3+16], {%r240, %r239};
	st.global.v2.u32 	[%rd3+24], {%r14, %r15};
	st.global.f32 	[%rd3+32], %f1;
	st.global.f64 	[%rd3+40], %fd1;
$L__BB2_74:
	ret;

}
	// .globl	_Z21reset_immunity_kernelP5Agent
.visible .entry _Z21reset_immunity_kernelP5Agent(
	.param .u64 .ptr .align 1 _Z21reset_immunity_kernelP5Agent_param_0
)
{
	.reg .pred 	%p<4>;
	.reg .b16 	%rs<2>;
	.reg .b32 	%r<12>;
	.reg .b64 	%rd<5>;

	ld.param.u64 	%rd1, [_Z21reset_immunity_kernelP5Agent_param_0];
	mov.u32 	%r3, %ctaid.x;
	mov.u32 	%r4, %ntid.x;
	mov.u32 	%r5, %tid.x;
	mad.lo.s32 	%r1, %r3, %r4, %r5;
	mov.u32 	%r6, %ctaid.y;
	mov.u32 	%r7, %ntid.y;
	mov.u32 	%r8, %tid.y;
	mad.lo.s32 	%r9, %r6, %r7, %r8;
	setp.gt.s32 	%p1, %r1, 255;
	setp.gt.u32 	%p2, %r9, 255;
	or.pred  	%p3, %p1, %p2;
	@%p3 bra 	$L__BB3_2;
	cvta.to.global.u64 	%rd2, %rd1;
	shl.b32 	%r10, %r1, 8;
	add.s32 	%r11, %r10, %r9;
	mul.wide.s32 	%rd3, %r11, 80;
	add.s64 	%rd4, %rd2, %rd3;
	mov.b16 	%rs1, 0;
	st.global.u8 	[%rd4+72], %rs1;
$L__BB3_2:
	ret;

}
	// .globl	_Z13mutate_kernelP5AgentP17curandStateXORWOWd
.visible .entry _Z13mutate_kernelP5AgentP17curandStateXORWOWd(
	.param .u64 .ptr .align 1 _Z13mutate_kernelP5AgentP17curandStateXORWOWd_param_0,
	.param .u64 .ptr .align 1 _Z13mutate_kernelP5AgentP17curandStateXORWOWd_param_1,
	.param .f64 _Z13mutate_kernelP5AgentP17curandStateXORWOWd_param_2
)
{
	.reg .pred 	%p<20>;
	.reg .b32 	%r<196>;
	.reg .b32 	%f<34>;
	.reg .b64 	%rd<9>;
	.reg .b64 	%fd<19>;

	ld.param.u64 	%rd3, [_Z13mutate_kernelP5AgentP17curandStateXORWOWd_param_0];
	ld.param.u64 	%rd4, [_Z13mutate_kernelP5AgentP17curandStateXORWOWd_param_1];
	ld.param.f64 	%fd2, [_Z13mutate_kernelP5AgentP17curandStateXORWOWd_param_2];
	mov.u32 	%r27, %ctaid.x;
	mov.u32 	%r28, %ntid.x;
	mov.u32 	%r29, %tid.x;
	mad.lo.s32 	%r1, %r27, %r28, %r29;
	mov.u32 	%r30, %ctaid.y;
	mov.u32 	%r31, %ntid.y;
	mov.u32 	%r32, %tid.y;
	mad.lo.s32 	%r33, %r30, %r31, %r32;
	setp.gt.s32 	%p1, %r1, 255;
	setp.gt.u32 	%p2, %r33, 255;
	or.pred  	%p3, %p1, %p2;
	@%p3 bra 	$L__BB4_34;
	cvta.to.global.u64 	%rd5, %rd3;
	cvta.to.global.u64 	%rd6, %rd4;
	shl.b32 	%r34, %r1, 8;
	add.s32 	%r35, %r34, %r33;
	mul.wide.s32 	%rd7, %r35, 48;
	add.s64 	%rd1, %rd6, %rd7;
	ld.global.v2.u32 	{%r3, %r36}, [%rd1];
	ld.global.v2.u32 	{%r5, %r4}, [%rd1+8];
	ld.global.v2.u32 	{%r6, %r7}, [%rd1+16];
	ld.global.v2.u32 	{%r8, %r9}, [%rd1+24];
	ld.global.f32 	%f1, [%rd1+32];
	ld.global.f64 	%fd1, [%rd1+40];
	mul.wide.s32 	%rd8, %r35, 80;
	add.s64 	%rd2, %rd5, %rd8;
	add.s32 	%r10, %r3, 5798992;
	shr.u32 	%r37, %r36, 2;
	xor.b32  	%r38, %r37, %r36;
	shl.b32 	%r39, %r7, 4;
	shl.b32 	%r40, %r38, 1;
	xor.b32  	%r41, %r39, %r40;
	xor.b32  	%r42, %r41, %r7;
	xor.b32  	%r11, %r42, %r38;
	add.s32 	%r43, %r3, %r11;
	add.s32 	%r44, %r43, 362437;
	cvt.rn.f32.u32 	%f2, %r44;
	fma.rn.f32 	%f3, %f2, 0f2F800000, 0f2F000000;
	cvt.f64.f32 	%fd3, %f3;
	setp.leu.f64 	%p4, %fd2, %fd3;
	@%p4 bra 	$L__BB4_3;
	ld.global.u32 	%r45, [%rd2];
	sub.s32 	%r46, 1, %r45;
	st.global.u32 	[%rd2], %r46;
$L__BB4_3:
	shr.u32 	%r47, %r5, 2;
	xor.b32  	%r48, %r47, %r5;
	shl.b32 	%r49, %r11, 4;
	shl.b32 	%r50, %r48, 1;
	xor.b32  	%r51, %r49, %r50;
	xor.b32  	%r52, %r51, %r11;
	xor.b32  	%r12, %r52, %r48;
	add.s32 	%r53, %r3, %r12;
	add.s32 	%r54, %r53, 724874;
	cvt.rn.f32.u32 	%f4, %r54;
	fma.rn.f32 	%f5, %f4, 0f2F800000, 0f2F000000;
	cvt.f64.f32 	%fd4, %f5;
	setp.leu.f64 	%p5, %fd2, %fd4;
	@%p5 bra 	$L__BB4_5;
	ld.global.u32 	%r55, [%rd2+4];
	sub.s32 	%r56, 1, %r55;
	st.global.u32 	[%rd2+4], %r56;
$L__BB4_5:
	shr.u32 	%r57, %r4, 2;
	xor.b32  	%r58, %r57, %r4;
	shl.b32 	%r59, %r12, 4;
	shl.b32 	%r60, %r58, 1;
	xor.b32  	%r61, %r59, %r60;
	xor.b32  	%r62, %r61, %r12;
	xor.b32  	%r13, %r62, %r58;
	add.s32 	%r63, %r3, %r13;
	add.s32 	%r64, %r63, 1087311;
	cvt.rn.f32.u32 	%f6, %r64;
	fma.rn.f32 	%f7, %f6, 0f2F800000, 0f2F000000;
	cvt.f64.f32 	%fd5, %f7;
	setp.leu.f64 	%p6, %fd2, %fd5;
	@%p6 bra 	$L__BB4_7;
	ld.global.u32 	%r65, [%rd2+8];
	sub.s32 	%r66, 1, %r65;
	st.global.u32 	[%rd2+8], %r66;
$L__BB4_7:
	shr.u32 	%r67, %r6, 2;
	xor.b32  	%r68, %r67, %r6;
	shl.b32 	%r69, %r13, 4;
	shl.b32 	%r70, %r68, 1;
	xor.b32  	%r71, %r69, %r70;
	xor.b32  	%r72, %r71, %r13;
	xor.b32  	%r14, %r72, %r68;
	add.s32 	%r73, %r3, %r14;
	add.s32 	%r74, %r73, 1449748;
	cvt.rn.f32.u32 	%f8, %r74;
	fma.rn.f32 	%f9, %f8, 0f2F800000, 0f2F000000;
	cvt.f64.f32 	%fd6, %f9;
	setp.leu.f64 	%p7, %fd2, %fd6;
	@%p7 bra 	$L__BB4_9;
	ld.global.u32 	%r75, [%rd2+12];
	sub.s32 	%r76, 1, %r75;
	st.global.u32 	[%rd2+12], %r76;
$L__BB4_9:
	shr.u32 	%r77, %r7, 2;
	xor.b32  	%r78, %r77, %r7;
	shl.b32 	%r79, %r14, 4;
	shl.b32 	%r80, %r78, 1;
	xor.b32  	%r81, %r79, %r80;
	xor.b32  	%r82, %r81, %r14;
	xor.b32  	%r15, %r82, %r78;
	add.s32 	%r83, %r3, %r15;
	add.s32 	%r84, %r83, 1812185;
	cvt.rn.f32.u32 	%f10, %r84;
	fma.rn.f32 	%f11, %f10, 0f2F800000, 0f2F000000;
	cvt.f64.f32 	%fd7, %f11;
	setp.leu.f64 	%p8, %fd2, %fd7;
	@%p8 bra 	$L__BB4_11;
	ld.global.u32 	%r85, [%rd2+16];
	sub.s32 	%r86, 1, %r85;
	st.global.u32 	[%rd2+16], %r86;
$L__BB4_11:
	shr.u32 	%r87, %r11, 2;
	xor.b32  	%r88, %r87, %r11;
	shl.b32 	%r89, %r15, 4;
	shl.b32 	%r90, %r88, 1;
	xor.b32  	%r91, %r89, %r90;
	xor.b32  	%r92, %r91, %r15;
	xor.b32  	%r16, %r92, %r88;
	add.s32 	%r93, %r3, %r16;
	add.s32 	%r94, %r93, 2174622;
	cvt.rn.f32.u32 	%f12, %r94;
	fma.rn.f32 	%f13, %f12, 0f2F800000, 0f2F000000;
	cvt.f64.f32 	%fd8, %f13;
	setp.leu.f64 	%p9, %fd2, %fd8;
	@%p9 bra 	$L__BB4_13;
	ld.global.u32 	%r95, [%rd2+20];
	sub.s32 	%r96, 1, %r95;
	st.global.u32 	[%rd2+20], %r96;
$L__BB4_13:
	shr.u32 	%r97, %r12, 2;
	xor.b32  	%r98, %r97, %r12;
	shl.b32 	%r99, %r16, 4;
	shl.b32 	%r100, %r98, 1;
	xor.b32  	%r101, %r99, %r100;
	xor.b32  	%r102, %r101, %r16;
	xor.b32  	%r17, %r102, %r98;
	add.s32 	%r103, %r3, %r17;
	add.s32 	%r104, %r103, 2537059;
	cvt.rn.f32.u32 	%f14, %r104;
	fma.rn.f32 	%f15, %f14, 0f2F800000, 0f2F000000;
	cvt.f64.f32 	%fd9, %f15;
	setp.leu.f64 	%p10, %fd2, %fd9;
	@%p10 bra 	$L__BB4_15;
	ld.global.u32 	%r105, [%rd2+24];
	sub.s32 	%r106, 1, %r105;
	st.global.u32 	[%rd2+24], %r106;
$L__BB4_15:
	shr.u32 	%r107, %r13, 2;
	xor.b32  	%r108, %r107, %r13;
	shl.b32 	%r109, %r17, 4;
	shl.b32 	%r110, %r108, 1;
	xor.b32  	%r111, %r109, %r110;
	xor.b32  	%r112, %r111, %r17;
	xor.b32  	%r18, %r112, %r108;
	add.s32 	%r113, %r3, %r18;
	add.s32 	%r114, %r113, 2899496;
	cvt.rn.f32.u32 	%f16, %r114;
	fma.rn.f32 	%f17, %f16, 0f2F800000, 0f2F000000;
	cvt.f64.f32 	%fd10, %f17;
	setp.leu.f64 	%p11, %fd2, %fd10;
	@%p11 bra 	$L__BB4_17;
	ld.global.u32 	%r115, [%rd2+28];
	sub.s32 	%r116, 1, %r115;
	st.global.u32 	[%rd2+28], %r116;
$L__BB4_17:
	shr.u32 	%r117, %r14, 2;
	xor.b32  	%r118, %r117, %r14;
	shl.b32 	%r119, %r18, 4;
	shl.b32 	%r120, %r118, 1;
	xor.b32  	%r121, %r119, %r120;
	xor.b32  	%r122, %r121, %r18;
	xor.b32  	%r19, %r122, %r118;
	add.s32 	%r123, %r3, %r19;
	add.s32 	%r124, %r123, 3261933;
	cvt.rn.f32.u32 	%f18, %r124;
	fma.rn.f32 	%f19, %f18, 0f2F800000, 0f2F000000;
	cvt.f64.f32 	%fd11, %f19;
	setp.leu.f64 	%p12, %fd2, %fd11;
	@%p12 bra 	$L__BB4_19;
	ld.global.u32 	%r125, [%rd2+32];
	sub.s32 	%r126, 1, %r125;
	st.global.u32 	[%rd2+32], %r126;
$L__BB4_19:
	shr.u32 	%r127, %r15, 2;
	xor.b32  	%r128, %r127, %r15;
	shl.b32 	%r129, %r19, 4;
	shl.b32 	%r130, %r128, 1;
	xor.b32  	%r131, %r129, %r130;
	xor.b32  	%r132, %r131, %r19;
	xor.b32  	%r20, %r132, %r128;
	add.s32 	%r133, %r3, %r20;
	add.s32 	%r134, %r133, 3624370;
	cvt.rn.f32.u32 	%f20, %r134;
	fma.rn.f32 	%f21, %f20, 0f2F800000, 0f2F000000;
	cvt.f64.f32 	%fd12, %f21;
	setp.leu.f64 	%p13, %fd2, %fd12;
	@%p13 bra 	$L__BB4_21;
	ld.global.u32 	%r135, [%rd2+36];
	sub.s32 	%r136, 1, %r135;
	st.global.u32 	[%rd2+36], %r136;
$L__BB4_21:
	shr.u32 	%r137, %r16, 2;
	xor.b32  	%r138, %r137, %r16;
	shl.b32 	%r139, %r20, 4;
	shl.b32 	%r140, %r138, 1;
	xor.b32  	%r141, %r139, %r140;
	xor.b32  	%r142, %r141, %r20;
	xor.b32  	%r21, %r142, %r138;
	add.s32 	%r143, %r3, %r21;
	add.s32 	%r144, %r143, 3986807;
	cvt.rn.f32.u32 	%f22, %r144;
	fma.rn.f32 	%f23, %f22, 0f2F800000, 0f2F000000;
	cvt.f64.f32 	%fd13, %f23;
	setp.leu.f64 	%p14, %fd2, %fd13;
	@%p14 bra 	$L__BB4_23;
	ld.global.u32 	%r145, [%rd2+40];
	sub.s32 	%r146, 1, %r145;
	st.global.u32 	[%rd2+40], %r146;
$L__BB4_23:
	shr.u32 	%r147, %r17, 2;
	xor.b32  	%r148, %r147, %r17;
	shl.b32 	%r149, %r21, 4;
	shl.b32 	%r150, %r148, 1;
	xor.b32  	%r151, %r149, %r150;
	xor.b32  	%r152, %r151, %r21;
	xor.b32  	%r22, %r152, %r148;
	add.s32 	%r153, %r3, %r22;
	add.s32 	%r154, %r153, 4349244;
	cvt.rn.f32.u32 	%f24, %r154;
	fma.rn.f32 	%f25, %f24, 0f2F800000, 0f2F000000;
	cvt.f64.f32 	%fd14, %f25;
	setp.leu.f64 	%p15, %fd2, %fd14;
	@%p15 bra 	$L__BB4_25;
	ld.global.u32 	%r155, [%rd2+44];
	sub.s32 	%r156, 1, %r155;
	st.global.u32 	[%rd2+44], %r156;
$L__BB4_25:
	shr.u32 	%r157, %r18, 2;
	xor.b32  	%r158, %r157, %r18;
	shl.b32 	%r159, %r22, 4;
	shl.b32 	%r160, %r158, 1;
	xor.b32  	%r161, %r159, %r160;
	xor.b32  	%r162, %r161, %r22;
	xor.b32  	%r23, %r162, %r158;
	add.s32 	%r163, %r3, %r23;
	add.s32 	%r164, %r163, 4711681;
	cvt.rn.f32.u32 	%f26, %r164;
	fma.rn.f32 	%f27, %f26, 0f2F800000, 0f2F000000;
	cvt.f64.f32 	%fd15, %f27;
	setp.leu.f64 	%p16, %fd2, %fd15;
	@%p16 bra 	$L__BB4_27;
	ld.global.u32 	%r165, [%rd2+48];
	sub.s32 	%r166, 1, %r165;
	st.global.u32 	[%rd2+48], %r166;
$L__BB4_27:
	shr.u32 	%r167, %r19, 2;
	xor.b32  	%r168, %r167, %r19;
	shl.b32 	%r169, %r23, 4;
	shl.b32 	%r170, %r168, 1;
	xor.b32  	%r171, %r169, %r170;
	xor.b32  	%r172, %r171, %r23;
	xor.b32  	%r24, %r172, %r168;
	add.s32 	%r173, %r3, %r24;
	add.s32 	%r174, %r173, 5074118;
	cvt.rn.f32.u32 	%f28, %r174;
	fma.rn.f32 	%f29, %f28, 0f2F800000, 0f2F000000;
	cvt.f64.f32 	%fd16, %f29;
	setp.leu.f64 	%p17, %fd2, %fd16;
	@%p17 bra 	$L__BB4_29;
	ld.global.u32 	%r175, [%rd2+52];
	sub.s32 	%r176, 1, %r175;
	st.global.u32 	[%rd2+52], %r176;
$L__BB4_29:
	shr.u32 	%r177, %r20, 2;
	xor.b32  	%r178, %r177, %r20;
	shl.b32 	%r179, %r24, 4;
	shl.b32 	%r180, %r178, 1;
	xor.b32  	%r181, %r179, %r180;
	xor.b32  	%r182, %r181, %r24;
	xor.b32  	%r25, %r182, %r178;
	add.s32 	%r183, %r3, %r25;
	add.s32 	%r184, %r183, 5436555;
	cvt.rn.f32.u32 	%f30, %r184;
	fma.rn.f32 	%f31, %f30, 0f2F800000, 0f2F000000;
	cvt.f64.f32 	%fd17, %f31;
	setp.leu.f64 	%p18, %fd2, %fd17;
	@%p18 bra 	$L__BB4_31;
	ld.global.u32 	%r185, [%rd2+56];
	sub.s32 	%r186, 1, %r185;
	st.global.u32 	[%rd2+56], %r186;
$L__BB4_31:
	shr.u32 	%r187, %r21, 2;
	xor.b32  	%r188, %r187, %r21;
	shl.b32 	%r189, %r25, 4;
	shl.b32 	%r190, %r188, 1;
	xor.b32  	%r191, %r189, %r190;
	xor.b32  	%r192, %r191, %r25;
	xor.b32  	%r26, %r192, %r188;
	add.s32 	%r193, %r26, %r10;
	cvt.rn.f32.u32 	%f32, %r193;
	fma.rn.f32 	%f33, %f32, 0f2F800000, 0f2F000000;
	cvt.f64.f32 	%fd18, %f33;
	setp.leu.f64 	%p19, %fd2, %fd18;
	@%p19 bra 	$L__BB4_33;
	ld.global.u32 	%r194, [%rd2+60];
	sub.s32 	%r195, 1, %r194;
	st.global.u32 	[%rd2+60], %r195;
$L__BB4_33:
	st.global.v2.u32 	[%rd1], {%r10, %r22};
	st.global.v2.u32 	[%rd1+8], {%r23, %r24};
	st.global.v2.u32 	[%rd1+16], {%r25, %r26};
	st.global.v2.u32 	[%rd1+24], {%r8, %r9};
	st.global.f32 	[%rd1+32], %f1;
	st.global.f64 	[%rd1+40], %fd1;
$L__BB4_34:
	ret;

}
	// .globl	_Z21record_lattice_kernelP5AgentPiii
.visible .entry _Z21record_lattice_kernelP5AgentPiii(
	.param .u64 .ptr .align 1 _Z21record_lattice_kernelP5AgentPiii_param_0,
	.param .u64 .ptr .align 1 _Z21record_lattice_kernelP5AgentPiii_param_1,
	.param .u32 _Z21record_lattice_kernelP5AgentPiii_param_2,
	.param .u32 _Z21record_lattice_kernelP5AgentPiii_param_3
)
{
	.reg .pred 	%p<4>;
	.reg .b32 	%r<32>;
	.reg .b64 	%rd<9>;

	ld.param.u64 	%rd1, [_Z21record_lattice_kernelP5AgentPiii_param_0];
	ld.param.u64 	%rd2, [_Z21record_lattice_kernelP5AgentPiii_param_1];
	ld.param.u32 	%r3, [_Z21record_lattice_kernelP5AgentPiii_param_2];
	mov.u32 	%r4, %ctaid.x;
	mov.u32 	%r5, %ntid.x;
	mov.u32 	%r6, %tid.x;
	mad.lo.s32 	%r1, %r4, %r5, %r6;
	mov.u32 	%r7, %ctaid.y;
	mov.u32 	%r8, %ntid.y;
	mov.u32 	%r9, %tid.y;
	mad.lo.s32 	%r10, %r7, %r8, %r9;
	setp.gt.s32 	%p1, %r1, 255;
	setp.gt.u32 	%p2, %r10, 255;
	or.pred  	%p3, %p1, %p2;
	@%p3 bra 	$L__BB5_2;
	cvta.to.global.u64 	%rd3, %rd2;
	cvta.to.global.u64 	%rd4, %rd1;
	shl.b32 	%r11, %r1, 8;
	add.s32 	%r12, %r11, %r10;
	shl.b32 	%r13, %r3, 20;
	shl.b32 	%r14, %r12, 4;
	add.s32 	%r15, %r13, %r14;
	mul.wide.s32 	%rd5, %r12, 80;
	add.s64 	%rd6, %rd4, %rd5;
	ld.global.u32 	%r16, [%rd6];
	mul.wide.s32 	%rd7, %r15, 4;
	add.s64 	%rd8, %rd3, %rd7;
	st.global.u32 	[%rd8], %r16;
	ld.global.u32 	%r17, [%rd6+4];
	st.global.u32 	[%rd8+4], %r17;
	ld.global.u32 	%r18, [%rd6+8];
	st.global.u32 	[%rd8+8], %r18;
	ld.global.u32 	%r19, [%rd6+12];
	st.global.u32 	[%rd8+12], %r19;
	ld.global.u32 	%r20, [%rd6+16];
	st.global.u32 	[%rd8+16], %r20;
	ld.global.u32 	%r21, [%rd6+20];
	st.global.u32 	[%rd8+20], %r21;
	ld.global.u32 	%r22, [%rd6+24];
	st.global.u32 	[%rd8+24], %r22;
	ld.global.u32 	%r23, [%rd6+28];
	st.global.u32 	[%rd8+28], %r23;
	ld.global.u32 	%r24, [%rd6+32];
	st.global.u32 	[%rd8+32], %r24;
	ld.global.u32 	%r25, [%rd6+36];
	st.global.u32 	[%rd8+36], %r25;
	ld.global.u32 	%r26, [%rd6+40];
	st.global.u32 	[%rd8+40], %r26;
	ld.global.u32 	%r27, [%rd6+44];
	st.global.u32 	[%rd8+44], %r27;
	ld.global.u32 	%r28, [%rd6+48];
	st.global.u32 	[%rd8+48], %r28;
	ld.global.u32 	%r29, [%rd6+52];
	st.global.u32 	[%rd8+52], %r29;
	ld.global.u32 	%r30, [%rd6+56];
	st.global.u32 	[%rd8+56], %r30;
	ld.global.u32 	%r31, [%rd6+60];
	st.global.u32 	[%rd8+60], %r31;
$L__BB5_2:
	ret;

}


// ===== COMPILED SASS (sm_100) =====

	.target	sm_100

	.elftype	@"ET_EXEC"


//--------------------- .note.nv.tkinfo           --------------------------
	.section	.note.nv.tkinfo,"",@"SHT_NOTE"
	.sectionflags	@"SHF_NOTE_NV_TKINFO"
	.tkinfo
        /*0018*/ 	.word	0x00000002
        /*0030*/ 	.string	""
        /*0030*/ 	.string	"ptxas"
        /*0030*/ 	.string	"Cuda compilation tools, release 13.0, V13.0.88"
        /*0030*/ 	.string	"Build cuda_13.0.r13.0/compiler.36424714_0"
        /*0030*/ 	.string	"-arch sm_100 -m 64 "



//--------------------- .note.nv.cuinfo           --------------------------
	.section	.note.nv.cuinfo,"",@"SHT_NOTE"
	.sectionflags	@"SHF_NOTE_NV_CUINFO"
        /*0018*/ 	.short	0x0002
        /*001a*/ 	.short	0x0064
        /*001c*/ 	.short	0x0082
	.zero		2


//--------------------- .nv.info                  --------------------------
	.section	.nv.info,"",@"SHT_CUDA_INFO"
	.align	4


	//----- nvinfo : EIATTR_REGCOUNT
	.align		4
        /*0000*/ 	.byte	0x04, 0x2f
        /*0002*/ 	.short	(.L_10 - .L_9)
	.align		4
.L_9:
        /*0004*/ 	.word	index@(_Z14fitness_kernelP5Agentdd)
        /*0008*/ 	.word	0x0000001e


	//----- nvinfo : EIATTR_FRAME_SIZE
	.align		4
.L_10:
        /*000c*/ 	.byte	0x04, 0x11
        /*000e*/ 	.short	(.L_12 - .L_11)
	.align		4
.L_11:
        /*0010*/ 	.word	index@($__internal_0_$__cuda_sm20_div_rn_f64_full)
        /*0014*/ 	.word	0x00000000


	//----- nvinfo : EIATTR_FRAME_SIZE
	.align		4
.L_12:
        /*0018*/ 	.byte	0x04, 0x11
        /*001a*/ 	.short	(.L_14 - .L_13)
	.align		4
.L_13:
        /*001c*/ 	.word	index@(_Z14fitness_kernelP5Agentdd)
        /*0020*/ 	.word	0x00000000


	//----- nvinfo : EIATTR_REGCOUNT
	.align		4
.L_14:
        /*0024*/ 	.byte	0x04, 0x2f
        /*0026*/ 	.short	(.L_16 - .L_15)
	.align		4
.L_15:
        /*0028*/ 	.word	index@(_Z10initCurandP17curandStateXORWOWy)
        /*002c*/ 	.word	0x0000001f


	//----- nvinfo : EIATTR_FRAME_SIZE
	.align		4
.L_16:
        /*0030*/ 	.byte	0x04, 0x11
        /*0032*/ 	.short	(.L_18 - .L_17)
	.align		4
.L_17:
        /*0034*/ 	.word	index@(_Z10initCurandP17curandStateXORWOWy)
        /*0038*/ 	.word	0x00000000


	//----- nvinfo : EIATTR_REGCOUNT
	.align		4
.L_18:
        /*003c*/ 	.byte	0x04, 0x2f
        /*003e*/ 	.short	(.L_20 - .L_19)
	.align		4
.L_19:
        /*0040*/ 	.word	index@(_Z16reproduce_kernelP5AgentP17curandStateXORWOWiii)
        /*0044*/ 	.word	0x00000020


	//----- nvinfo : EIATTR_FRAME_SIZE
	.align		4
.L_20:
        /*0048*/ 	.byte	0x04, 0x11
        /*004a*/ 	.short	(.L_22 - .L_21)
	.align		4
.L_21:
        /*004c*/ 	.word	index@(_Z16reproduce_kernelP5AgentP17curandStateXORWOWiii)
        /*0050*/ 	.word	0x00000190


	//----- nvinfo : EIATTR_REGCOUNT
	.align		4
.L_22:
        /*0054*/ 	.byte	0x04, 0x2f
        /*0056*/ 	.short	(.L_24 - .L_23)
	.align		4
.L_23:
        /*0058*/ 	.word	index@(_Z21reset_immunity_kernelP5Agent)
        /*005c*/ 	.word	0x00000008


	//----- nvinfo : EIATTR_FRAME_SIZE
	.align		4
.L_24:
        /*0060*/ 	.byte	0x04, 0x11
        /*0062*/ 	.short	(.L_26 - .L_25)
	.align		4
.L_25:
        /*0064*/ 	.word	index@(_Z21reset_immunity_kernelP5Agent)
        /*0068*/ 	.word	0x00000000


	//----- nvinfo : EIATTR_REGCOUNT
	.align		4
.L_26:
        /*006c*/ 	.byte	0x04, 0x2f
        /*006e*/ 	.short	(.L_28 - .L_27)
	.align		4
.L_27:
        /*0070*/ 	.word	index@(_Z13mutate_kernelP5AgentP17curandStateXORWOWd)
        /*0074*/ 	.word	0x00000020


	//----- nvinfo : EIATTR_FRAME_SIZE
	.align		4
.L_28:
        /*0078*/ 	.byte	0x04, 0x11
        /*007a*/ 	.short	(.L_30 - .L_29)
	.align		4
.L_29:
        /*007c*/ 	.word	index@(_Z13mutate_kernelP5AgentP17curandStateXORWOWd)
        /*0080*/ 	.word	0x00000000


	//----- nvinfo : EIATTR_REGCOUNT
	.align		4
.L_30:
        /*0084*/ 	.byte	0x04, 0x2f
        /*0086*/ 	.short	(.L_32 - .L_31)
	.align		4
.L_31:
        /*0088*/ 	.word	index@(_Z21record_lattice_kernelP5AgentPiii)
        /*008c*/ 	.word	0x00000014


	//----- nvinfo : EIATTR_FRAME_SIZE
	.align		4
.L_32:
        /*0090*/ 	.byte	0x04, 0x11
        /*0092*/ 	.short	(.L_34 - .L_33)
	.align		4
.L_33:
        /*0094*/ 	.word	index@(_Z21record_lattice_kernelP5AgentPiii)
        /*0098*/ 	.word	0x00000000


	//----- nvinfo : EIATTR_MIN_STACK_SIZE
	.align		4
.L_34:
        /*009c*/ 	.byte	0x04, 0x12
        /*009e*/ 	.short	(.L_36 - .L_35)
	.align		4
.L_35:
        /*00a0*/ 	.word	index@(_Z21record_lattice_kernelP5AgentPiii)
        /*00a4*/ 	.word	0x00000000


	//----- nvinfo : EIATTR_MIN_STACK_SIZE
	.align		4
.L_36:
        /*00a8*/ 	.byte	0x04, 0x12
        /*00aa*/ 	.short	(.L_38 - .L_37)
	.align		4
.L_37:
        /*00ac*/ 	.word	index@(_Z13mutate_kernelP5AgentP17curandStateXORWOWd)
        /*00b0*/ 	.word	0x00000000


	//----- nvinfo : EIATTR_MIN_STACK_SIZE
	.align		4
.L_38:
        /*00b4*/ 	.byte	0x04, 0x12
        /*00b6*/ 	.short	(.L_40 - .L_39)
	.align		4
.L_39:
        /*00b8*/ 	.word	index@(_Z21reset_immunity_kernelP5Agent)
        /*00bc*/ 	.word	0x00000000


	//----- nvinfo : EIATTR_MIN_STACK_SIZE
	.align		4
.L_40:
        /*00c0*/ 	.byte	0x04, 0x12
        /*00c2*/ 	.short	(.L_42 - .L_41)
	.align		4
.L_41:
        /*00c4*/ 	.word	index@(_Z16reproduce_kernelP5AgentP17curandStateXORWOWiii)
        /*00c8*/ 	.word	0x00000190


	//----- nvinfo : EIATTR_MIN_STACK_SIZE
	.align		4
.L_42:
        /*00cc*/ 	.byte	0x04, 0x12
        /*00ce*/ 	.short	(.L_44 - .L_43)
	.align		4
.L_43:
        /*00d0*/ 	.word	index@(_Z10initCurandP17curandStateXORWOWy)
        /*00d4*/ 	.word	0x00000000


	//----- nvinfo : EIATTR_MIN_STACK_SIZE
	.align		4
.L_44:
        /*00d8*/ 	.byte	0x04, 0x12
        /*00da*/ 	.short	(.L_46 - .L_45)
	.align		4
.L_45:
        /*00dc*/ 	.word	index@(_Z14fitness_kernelP5Agentdd)
        /*00e0*/ 	.word	0x00000000
.L_46:


//--------------------- .nv.compat                --------------------------
	.section	.nv.compat,"",@"SHT_CUDA_COMPAT_INFO"
	.align	4
        /*0000*/ 	.byte	0x02, 0x09, 0x00, 0x00, 0x02, 0x02, 0x01, 0x00, 0x02, 0x05, 0x05, 0x00, 0x03, 0x07, 0x01, 0x01
        /*0010*/ 	.byte	0x02, 0x03, 0x00, 0x00, 0x02, 0x06, 0x01, 0x00, 0x04, 0x0b, 0x08, 0x00, 0x01, 0x00, 0x00, 0x00
        /*0020*/ 	.byte	0x00, 0x00, 0x00, 0x00


//--------------------- .nv.info._Z21record_lattice_kernelP5AgentPiii --------------------------
	.section	.nv.info._Z21record_lattice_kernelP5AgentPiii,"",@"SHT_CUDA_INFO"
	.sectionflags	@""
	.align	4


	//----- nvinfo : EIATTR_CUDA_API_VERSION
	.align		4
        /*0000*/ 	.byte	0x04, 0x37
        /*0002*/ 	.short	(.L_48 - .L_47)
.L_47:
        /*0004*/ 	.word	0x00000082


	//----- nvinfo : EIATTR_KPARAM_INFO
	.align		4
.L_48:
        /*0008*/ 	.byte	0x04, 0x17
        /*000a*/ 	.short	(.L_50 - .L_49)
.L_49:
        /*000c*/ 	.word	0x00000000
        /*0010*/ 	.short	0x0003
        /*0012*/ 	.short	0x0014
        /*0014*/ 	.byte	0x00, 0xf0, 0x11, 0x00


	//----- nvinfo : EIATTR_KPARAM_INFO
	.align		4
.L_50:
        /*0018*/ 	.byte	0x04, 0x17
        /*001a*/ 	.short	(.L_52 - .L_51)
.L_51:
        /*001c*/ 	.word	0x00000000
        /*0020*/ 	.short	0x0002
        /*0022*/ 	.short	0x0010
        /*0024*/ 	.byte	0x00, 0xf0, 0x11, 0x00


	//----- nvinfo : EIATTR_KPARAM_INFO
	.align		4
.L_52:
        /*0028*/ 	.byte	0x04, 0x17
        /*002a*/ 	.short	(.L_54 - .L_53)
.L_53:
        /*002c*/ 	.word	0x00000000
        /*0030*/ 	.short	0x0001
        /*0032*/ 	.short	0x0008
        /*0034*/ 	.byte	0x00, 0xf5, 0x21, 0x00


	//----- nvinfo : EIATTR_KPARAM_INFO
	.align		4
.L_54:
        /*0038*/ 	.byte	0x04, 0x17
        /*003a*/ 	.short	(.L_56 - .L_55)
.L_55:
        /*003c*/ 	.word	0x00000000
        /*0040*/ 	.short	0x0000
        /*0042*/ 	.short	0x0000
        /*0044*/ 	.byte	0x00, 0xf5, 0x21, 0x00


	//----- nvinfo : EIATTR_SPARSE_MMA_MASK
	.align		4
.L_56:
        /*0048*/ 	.byte	0x03, 0x50
        /*004a*/ 	.short	0x0000


	//----- nvinfo : EIATTR_MAXREG_COUNT
	.align		4
        /*004c*/ 	.byte	0x03, 0x1b
        /*004e*/ 	.short	0x00ff


	//----- nvinfo : EIATTR_MERCURY_ISA_VERSION
	.align		4
        /*0050*/ 	.byte	0x03, 0x5f
        /*0052*/ 	.short	0x0101


	//----- nvinfo : EIATTR_VRC_CTA_INIT_COUNT
	.align		4
        /*0054*/ 	.byte	0x02, 0x4a
	.zero		1
	.zero		1


	//----- nvinfo : EIATTR_EXIT_INSTR_OFFSETS
	.align		4
        /*0058*/ 	.byte	0x04, 0x1c
        /*005a*/ 	.short	(.L_58 - .L_57)


	//   ....[0]....
.L_57:
        /*005c*/ 	.word	0x000000b0


	//   ....[1]....
        /*0060*/ 	.word	0x00000350


	//----- nvinfo : EIATTR_CBANK_PARAM_SIZE
	.align		4
.L_58:
        /*0064*/ 	.byte	0x03, 0x19
        /*0066*/ 	.short	0x0018


	//----- nvinfo : EIATTR_PARAM_CBANK
	.align		4
        /*0068*/ 	.byte	0x04, 0x0a
        /*006a*/ 	.short	(.L_60 - .L_59)
	.align		4
.L_59:
        /*006c*/ 	.word	index@(.nv.constant0._Z21record_lattice_kernelP5AgentPiii)
        /*0070*/ 	.short	0x0380
        /*0072*/ 	.short	0x0018


	//----- nvinfo : EIATTR_SW_WAR
	.align		4
.L_60:
        /*0074*/ 	.byte	0x04, 0x36
        /*0076*/ 	.short	(.L_62 - .L_61)
.L_61:
        /*0078*/ 	.word	0x00000008
.L_62:


//--------------------- .nv.info._Z13mutate_kernelP5AgentP17curandStateXORWOWd --------------------------
	.section	.nv.info._Z13mutate_kernelP5AgentP17curandStateXORWOWd,"",@"SHT_CUDA_INFO"
	.sectionflags	@""
	.align	4


	//----- nvinfo : EIATTR_CUDA_API_VERSION
	.align		4
        /*0000*/ 	.byte	0x04, 0x37
        /*0002*/ 	.short	(.L_64 - .L_63)
.L_63:
        /*0004*/ 	.word	0x00000082


	//----- nvinfo : EIATTR_KPARAM_INFO
	.align		4
.L_64:
        /*0008*/ 	.byte	0x04, 0x17
        /*000a*/ 	.short	(.L_66 - .L_65)
.L_65:
        /*000c*/ 	.word	0x00000000
        /*0010*/ 	.short	0x0002
        /*0012*/ 	.short	0x0010
        /*0014*/ 	.byte	0x00, 0xf0, 0x21, 0x00


	//----- nvinfo : EIATTR_KPARAM_INFO
	.align		4
.L_66:
        /*0018*/ 	.byte	0x04, 0x17
        /*001a*/ 	.short	(.L_68 - .L_67)
.L_67:
        /*001c*/ 	.word	0x00000000
        /*0020*/ 	.short	0x0001
        /*0022*/ 	.short	0x0008
        /*0024*/ 	.byte	0x00, 0xf5, 0x21, 0x00


	//----- nvinfo : EIATTR_KPARAM_INFO
	.align		4
.L_68:
        /*0028*/ 	.byte	0x04, 0x17
        /*002a*/ 	.short	(.L_70 - .L_69)
.L_69:
        /*002c*/ 	.word	0x00000000
        /*0030*/ 	.short	0x0000
        /*0032*/ 	.short	0x0000
        /*0034*/ 	.byte	0x00, 0xf5, 0x21, 0x00


	//----- nvinfo : EIATTR_SPARSE_MMA_MASK
	.align		4
.L_70:
        /*0038*/ 	.byte	0x03, 0x50
        /*003a*/ 	.short	0x0000


	//----- nvinfo : EIATTR_MAXREG_COUNT
	.align		4
        /*003c*/ 	.byte	0x03, 0x1b
        /*003e*/ 	.short	0x00ff


	//----- nvinfo : EIATTR_MERCURY_ISA_VERSION
	.align		4
        /*0040*/ 	.byte	0x03, 0x5f
        /*0042*/ 	.short	0x0101


	//----- nvinfo : EIATTR_VRC_CTA_INIT_COUNT
	.align		4
        /*0044*/ 	.byte	0x02, 0x4a
	.zero		1
	.zero		1


	//----- nvinfo : EIATTR_EXIT_INSTR_OFFSETS
	.align		4
        /*0048*/ 	.byte	0x04, 0x1c
        /*004a*/ 	.short	(.L_72 - .L_71)


	//   ....[0]....
.L_71:
        /*004c*/ 	.word	0x000000b0


	//   ....[1]....
        /*0050*/ 	.word	0x00001040


	//----- nvinfo : EIATTR_CRS_STACK_SIZE
	.align		4
.L_72:
        /*0054*/ 	.byte	0x04, 0x1e
        /*0056*/ 	.short	(.L_74 - .L_73)
.L_73:
        /*0058*/ 	.word	0x00000000


	//----- nvinfo : EIATTR_CBANK_PARAM_SIZE
	.align		4
.L_74:
        /*005c*/ 	.byte	0x03, 0x19
        /*005e*/ 	.short	0x0018


	//----- nvinfo : EIATTR_PARAM_CBANK
	.align		4
        /*0060*/ 	.byte	0x04, 0x0a
        /*0062*/ 	.short	(.L_76 - .L_75)
	.align		4
.L_75:
        /*0064*/ 	.word	index@(.nv.constant0._Z13mutate_kernelP5AgentP17curandStateXORWOWd)
        /*0068*/ 	.short	0x0380
        /*006a*/ 	.short	0x0018


	//----- nvinfo : EIATTR_SW_WAR
	.align		4
.L_76:
        /*006c*/ 	.byte	0x04, 0x36
        /*006e*/ 	.short	(.L_78 - .L_77)
.L_77:
        /*0070*/ 	.word	0x00000008
.L_78:


//--------------------- .nv.info._Z21reset_immunity_kernelP5Agent --------------------------
	.section	.nv.info._Z21reset_immunity_kernelP5Agent,"",@"SHT_CUDA_INFO"
	.sectionflags	@""
	.align	4


	//----- nvinfo : EIATTR_CUDA_API_VERSION
	.align		4
        /*0000*/ 	.byte	0x04, 0x37
        /*0002*/ 	.short	(.L_80 - .L_79)
.L_79:
        /*0004*/ 	.word	0x00000082


	//----- nvinfo : EIATTR_KPARAM_INFO
	.align		4
.L_80:
        /*0008*/ 	.byte	0x04, 0x17
        /*000a*/ 	.short	(.L_82 - .L_81)
.L_81:
        /*000c*/ 	.word	0x00000000
        /*0010*/ 	.short	0x0000
        /*0012*/ 	.short	0x0000
        /*0014*/ 	.byte	0x00, 0xf5, 0x21, 0x00


	//----- nvinfo : EIATTR_SPARSE_MMA_MASK
	.align		4
.L_82:
        /*0018*/ 	.byte	0x03, 0x50
        /*001a*/ 	.short	0x0000


	//----- nvinfo : EIATTR_MAXREG_COUNT
	.align		4
        /*001c*/ 	.byte	0x03, 0x1b
        /*001e*/ 	.short	0x00ff


	//----- nvinfo : EIATTR_MERCURY_ISA_VERSION
	.align		4
        /*0020*/ 	.byte	0x03, 0x5f
        /*0022*/ 	.short	0x0101


	//----- nvinfo : EIATTR_VRC_CTA_INIT_COUNT
	.align		4
        /*0024*/ 	.byte	0x02, 0x4a
	.zero		1
	.zero		1


	//----- nvinfo : EIATTR_EXIT_INSTR_OFFSETS
	.align		4
        /*0028*/ 	.byte	0x04, 0x1c
        /*002a*/ 	.short	(.L_84 - .L_83)


	//   ....[0]....
.L_83:
        /*002c*/ 	.word	0x000000b0


	//   ....[1]....
        /*0030*/ 	.word	0x00000110


	//----- nvinfo : EIATTR_CBANK_PARAM_SIZE
	.align		4
.L_84:
        /*0034*/ 	.byte	0x03, 0x19
        /*0036*/ 	.short	0x0008


	//----- nvinfo : EIATTR_PARAM_CBANK
	.align		4
        /*0038*/ 	.byte	0x04, 0x0a
        /*003a*/ 	.short	(.L_86 - .L_85)
	.align		4
.L_85:
        /*003c*/ 	.word	index@(.nv.constant0._Z21reset_immunity_kernelP5Agent)
        /*0040*/ 	.short	0x0380
        /*0042*/ 	.short	0x0008


	//----- nvinfo : EIATTR_SW_WAR
	.align		4
.L_86:
        /*0044*/ 	.byte	0x04, 0x36
        /*0046*/ 	.short	(.L_88 - .L_87)
.L_87:
        /*0048*/ 	.word	0x00000008
.L_88:


//--------------------- .nv.info._Z16reproduce_kernelP5AgentP17curandStateXORWOWiii --------------------------
	.section	.nv.info._Z16reproduce_kernelP5AgentP17curandStateXORWOWiii,"",@"SHT_CUDA_INFO"
	.sectionflags	@""
	.align	4


	//----- nvinfo : EIATTR_CUDA_API_VERSION
	.align		4
        /*0000*/ 	.byte	0x04, 0x37
        /*0002*/ 	.short	(.L_90 - .L_89)
.L_89:
        /*0004*/ 	.word	0x00000082


	//----- nvinfo : EIATTR_KPARAM_INFO
	.align		4
.L_90:
        /*0008*/ 	.byte	0x04, 0x17
        /*000a*/ 	.short	(.L_92 - .L_91)
.L_91:
        /*000c*/ 	.word	0x00000000
        /*0010*/ 	.short	0x0004
        /*0012*/ 	.short	0x0018
        /*0014*/ 	.byte	0x00, 0xf0, 0x11, 0x00


	//----- nvinfo : EIATTR_KPARAM_INFO
	.align		4
.L_92:
        /*0018*/ 	.byte	0x04, 0x17
        /*001a*/ 	.short	(.L_94 - .L_93)
.L_93:
        /*001c*/ 	.word	0x00000000
        /*0020*/ 	.short	0x0003
        /*0022*/ 	.short	0x0014
        /*0024*/ 	.byte	0x00, 0xf0, 0x11, 0x00


	//----- nvinfo : EIATTR_KPARAM_INFO
	.align		4
.L_94:
        /*0028*/ 	.byte	0x04, 0x17
        /*002a*/ 	.short	(.L_96 - .L_95)
.L_95:
        /*002c*/ 	.word	0x00000000
        /*0030*/ 	.short	0x0002
        /*0032*/ 	.short	0x0010
        /*0034*/ 	.byte	0x00, 0xf0, 0x11, 0x00


	//----- nvinfo : EIATTR_KPARAM_INFO
	.align		4
.L_96:
        /*0038*/ 	.byte	0x04, 0x17
        /*003a*/ 	.short	(.L_98 - .L_97)
.L_97:
        /*003c*/ 	.word	0x00000000
        /*0040*/ 	.short	0x0001
        /*0042*/ 	.short	0x0008
        /*0044*/ 	.byte	0x00, 0xf5, 0x21, 0x00


	//----- nvinfo : EIATTR_KPARAM_INFO
	.align		4
.L_98:
        /*0048*/ 	.byte	0x04, 0x17
        /*004a*/ 	.short	(.L_100 - .L_99)
.L_99:
        /*004c*/ 	.word	0x00000000
        /*0050*/ 	.short	0x0000
        /*0052*/ 	.short	0x0000
        /*0054*/ 	.byte	0x00, 0xf5, 0x21, 0x00


	//----- nvinfo : EIATTR_SPARSE_MMA_MASK
	.align		4
.L_100:
        /*0058*/ 	.byte	0x03, 0x50
        /*005a*/ 	.short	0x0000


	//----- nvinfo : EIATTR_MAXREG_COUNT
	.align		4
        /*005c*/ 	.byte	0x03, 0x1b
        /*005e*/ 	.short	0x00ff


	//----- nvinfo : EIATTR_MERCURY_ISA_VERSION
	.align		4
        /*0060*/ 	.byte	0x03, 0x5f
        /*0062*/ 	.short	0x0101


	//----- nvinfo : EIATTR_VRC_CTA_INIT_COUNT
	.align		4
        /*0064*/ 	.byte	0x02, 0x4a
	.zero		1
	.zero		1


	//----- nvinfo : EIATTR_EXIT_INSTR_OFFSETS
	.align		4
        /*0068*/ 	.byte	0x04, 0x1c
        /*006a*/ 	.short	(.L_102 - .L_101)


	//   ....[0]....
.L_101:
        /*006c*/ 	.word	0x000000b0


	//   ....[1]....
        /*0070*/ 	.word	0x00000130


	//   ....[2]....
        /*0074*/ 	.word	0x000001b0


	//   ....[3]....
        /*0078*/ 	.word	0x00001c20


	//----- nvinfo : EIATTR_CBANK_PARAM_SIZE
	.align		4
.L_102:
        /*007c*/ 	.byte	0x03, 0x19
        /*007e*/ 	.short	0x001c


	//----- nvinfo : EIATTR_PARAM_CBANK
	.align		4
        /*0080*/ 	.byte	0x04, 0x0a
        /*0082*/ 	.short	(.L_104 - .L_103)
	.align		4
.L_103:
        /*0084*/ 	.word	index@(.nv.constant0._Z16reproduce_kernelP5AgentP17curandStateXORWOWiii)
        /*0088*/ 	.short	0x0380
        /*008a*/ 	.short	0x001c


	//----- nvinfo : EIATTR_SW_WAR
	.align		4
.L_104:
        /*008c*/ 	.byte	0x04, 0x36
        /*008e*/ 	.short	(.L_106 - .L_105)
.L_105:
        /*0090*/ 	.word	0x00000008
.L_106:


//--------------------- .nv.info._Z10initCurandP17curandStateXORWOWy --------------------------
	.section	.nv.info._Z10initCurandP17curandStateXORWOWy,"",@"SHT_CUDA_INFO"
	.sectionflags	@""
	.align	4


	//----- nvinfo : EIATTR_CUDA_API_VERSION
	.align		4
        /*0000*/ 	.byte	0x04, 0x37
        /*0002*/ 	.short	(.L_108 - .L_107)
.L_107:
        /*0004*/ 	.word	0x00000082


	//----- nvinfo : EIATTR_KPARAM_INFO
	.align		4
.L_108:
        /*0008*/ 	.byte	0x04, 0x17
        /*000a*/ 	.short	(.L_110 - .L_109)
.L_109:
        /*000c*/ 	.word	0x00000000
        /*0010*/ 	.short	0x0001
        /*0012*/ 	.short	0x0008
        /*0014*/ 	.byte	0x00, 0xf0, 0x21, 0x00


	//----- nvinfo : EIATTR_KPARAM_INFO
	.align		4
.L_110:
        /*0018*/ 	.byte	0x04, 0x17
        /*001a*/ 	.short	(.L_112 - .L_111)
.L_111:
        /*001c*/ 	.word	0x00000000
        /*0020*/ 	.short	0x0000
        /*0022*/ 	.short	0x0000
        /*0024*/ 	.byte	0x00, 0xf5, 0x21, 0x00


	//----- nvinfo : EIATTR_SPARSE_MMA_MASK
	.align		4
.L_112:
        /*0028*/ 	.byte	0x03, 0x50
        /*002a*/ 	.short	0x0000


	//----- nvinfo : EIATTR_MAXREG_COUNT
	.align		4
        /*002c*/ 	.byte	0x03, 0x1b
        /*002e*/ 	.short	0x00ff


	//----- nvinfo : EIATTR_MERCURY_ISA_VERSION
	.align		4
        /*0030*/ 	.byte	0x03, 0x5f
        /*0032*/ 	.short	0x0101


	//----- nvinfo : EIATTR_VRC_CTA_INIT_COUNT
	.align		4
        /*0034*/ 	.byte	0x02, 0x4a
	.zero		1
	.zero		1


	//----- nvinfo : EIATTR_EXIT_INSTR_OFFSETS
	.align		4
        /*0038*/ 	.byte	0x04, 0x1c
        /*003a*/ 	.short	(.L_114 - .L_113)


	//   ....[0]....
.L_113:
        /*003c*/ 	.word	0x000000b0


	//   ....[1]....
        /*0040*/ 	.word	0x00000f50


	//----- nvinfo : EIATTR_CRS_STACK_SIZE
	.align		4
.L_114:
        /*0044*/ 	.byte	0x04, 0x1e
        /*0046*/ 	.short	(.L_116 - .L_115)
.L_115:
        /*0048*/ 	.word	0x00000000


	//----- nvinfo : EIATTR_CBANK_PARAM_SIZE
	.align		4
.L_116:
        /*004c*/ 	.byte	0x03, 0x19
        /*004e*/ 	.short	0x0010


	//----- nvinfo : EIATTR_PARAM_CBANK
	.align		4
        /*0050*/ 	.byte	0x04, 0x0a
        /*0052*/ 	.short	(.L_118 - .L_117)
	.align		4
.L_117:
        /*0054*/ 	.word	index@(.nv.constant0._Z10initCurandP17curandStateXORWOWy)
        /*0058*/ 	.short	0x0380
        /*005a*/ 	.short	0x0010


	//----- nvinfo : EIATTR_SW_WAR
	.align		4
.L_118:
        /*005c*/ 	.byte	0x04, 0x36
        /*005e*/ 	.short	(.L_120 - .L_119)
.L_119:
        /*0060*/ 	.word	0x00000008
.L_120:


//--------------------- .nv.info._Z14fitness_kernelP5Agentdd --------------------------
	.section	.nv.info._Z14fitness_kernelP5Agentdd,"",@"SHT_CUDA_INFO"
	.sectionflags	@""
	.align	4


	//----- nvinfo : EIATTR_CUDA_API_VERSION
	.align		4
        /*0000*/ 	.byte	0x04, 0x37
        /*0002*/ 	.short	(.L_122 - .L_121)
.L_121:
        /*0004*/ 	.word	0x00000082


	//----- nvinfo : EIATTR_KPARAM_INFO
	.align		4
.L_122:
        /*0008*/ 	.byte	0x04, 0x17
        /*000a*/ 	.short	(.L_124 - .L_123)
.L_123:
        /*000c*/ 	.word	0x00000000
        /*0010*/ 	.short	0x0002
        /*0012*/ 	.short	0x0010
        /*0014*/ 	.byte	0x00, 0xf0, 0x21, 0x00


	//----- nvinfo : EIATTR_KPARAM_INFO
	.align		4
.L_124:
        /*0018*/ 	.byte	0x04, 0x17
        /*001a*/ 	.short	(.L_126 - .L_125)
.L_125:
        /*001c*/ 	.word	0x00000000
        /*0020*/ 	.short	0x0001
        /*0022*/ 	.short	0x0008
        /*0024*/ 	.byte	0x00, 0xf0, 0x21, 0x00


	//----- nvinfo : EIATTR_KPARAM_INFO
	.align		4
.L_126:
        /*0028*/ 	.byte	0x04, 0x17
        /*002a*/ 	.short	(.L_128 - .L_127)
.L_127:
        /*002c*/ 	.word	0x00000000
        /*0030*/ 	.short	0x0000
        /*0032*/ 	.short	0x0000
        /*0034*/ 	.byte	0x00, 0xf5, 0x21, 0x00


	//----- nvinfo : EIATTR_SPARSE_MMA_MASK
	.align		4
.L_128:
        /*0038*/ 	.byte	0x03, 0x50
        /*003a*/ 	.short	0x0000


	//----- nvinfo : EIATTR_MAXREG_COUNT
	.align		4
        /*003c*/ 	.byte	0x03, 0x1b
        /*003e*/ 	.short	0x00ff


	//----- nvinfo : EIATTR_MERCURY_ISA_VERSION
	.align		4
        /*0040*/ 	.byte	0x03, 0x5f
        /*0042*/ 	.short	0x0101


	//----- nvinfo : EIATTR_VRC_CTA_INIT_COUNT
	.align		4
        /*0044*/ 	.byte	0x02, 0x4a
	.zero		1
	.zero		1


	//----- nvinfo : EIATTR_EXIT_INSTR_OFFSETS
	.align		4
        /*0048*/ 	.byte	0x04, 0x1c
        /*004a*/ 	.short	(.L_130 - .L_129)


	//   ....[0]....
.L_129:
        /*004c*/ 	.word	0x000000b0


	//   ....[1]....
        /*0050*/ 	.word	0x00000f00


	//----- nvinfo : EIATTR_CRS_STACK_SIZE
	.align		4
.L_130:
        /*0054*/ 	.byte	0x04, 0x1e
        /*0056*/ 	.short	(.L_132 - .L_131)
.L_131:
        /*0058*/ 	.word	0x00000000


	//----- nvinfo : EIATTR_CBANK_PARAM_SIZE
	.align		4
.L_132:
        /*005c*/ 	.byte	0x03, 0x19
        /*005e*/ 	.short	0x0018


	//----- nvinfo : EIATTR_PARAM_CBANK
	.align		4
        /*0060*/ 	.byte	0x04, 0x0a
        /*0062*/ 	.short	(.L_134 - .L_133)
	.align		4
.L_133:
        /*0064*/ 	.word	index@(.nv.constant0._Z14fitness_kernelP5Agentdd)
        /*0068*/ 	.short	0x0380
        /*006a*/ 	.short	0x0018


	//----- nvinfo : EIATTR_SW_WAR
	.align		4
.L_134:
        /*006c*/ 	.byte	0x04, 0x36
        /*006e*/ 	.short	(.L_136 - .L_135)
.L_135:
        /*0070*/ 	.word	0x00000008
.L_136:


//--------------------- .nv.callgraph             --------------------------
	.section	.nv.callgraph,"",@"SHT_CUDA_CALLGRAPH"
	.align	4
	.sectionentsize	8
	.align		4
        /*0000*/ 	.word	0x00000000
	.align		4
        /*0004*/ 	.word	0xffffffff
	.align		4
        /*0008*/ 	.word	0x00000000
	.align		4
        /*000c*/ 	.word	0xfffffffe
	.align		4
        /*0010*/ 	.word	0x00000000
	.align		4
        /*0014*/ 	.word	0xfffffffd
	.align		4
        /*0018*/ 	.word	0x00000000
	.align		4
        /*001c*/ 	.word	0xfffffffc


//--------------------- .nv.constant4             --------------------------
	.section	.nv.constant4,"a",@progbits
	.align	8
	.align		8
.nv.constant4:
        /*0000*/ 	.dword	precalc_xorwow_matrix
	.align		8
        /*0008*/ 	.dword	precalc_xorwow_offset_matrix
	.align		8
        /*0010*/ 	.dword	mrg32k3aM1
	.align		8
        /*0018*/ 	.dword	mrg32k3aM2
	.align		8
        /*0020*/ 	.dword	mrg32k3aM1SubSeq
	.align		8
        /*0028*/ 	.dword	mrg32k3aM2SubSeq
	.align		8
        /*0030*/ 	.dword	mrg32k3aM1Seq
	.align		8
        /*0038*/ 	.dword	mrg32k3aM2Seq


//--------------------- .nv.constant3             --------------------------
	.section	.nv.constant3,"a",@progbits
	.align	8
.nv.constant3:
	.type		__cr_lgamma_table,@object
	.size		__cr_lgamma_table,(.L_8 - __cr_lgamma_table)
__cr_lgamma_table:
        /*0000*/ 	.byte	0x00, 0x00, 0x00, 0x00, 0x00, 0x00, 0x00, 0x00, 0x00, 0x00, 0x00, 0x00, 0x00, 0x00, 0x00, 0x00
        /*0010*/ 	.byte	0xef, 0x39, 0xfa, 0xfe, 0x42, 0x2e, 0xe6, 0x3f, 0x02, 0x20, 0x2a, 0xfa, 0x0b, 0xab, 0xfc, 0x3f
        /*0020*/ 	.byte	0xf9, 0x2c, 0x92, 0x7c, 0xa7, 0x6c, 0x09, 0x40, 0xc9, 0x79, 0x44, 0x3c, 0x64, 0x26, 0x13, 0x40
        /*0030*/ 	.byte	0xca, 0x01, 0xcf, 0x3a, 0x27, 0x51, 0x1a, 0x40, 0x30, 0xcc, 0x2d, 0xf3, 0xe1, 0x0c, 0x21, 0x40
        /*0040*/ 	.byte	0x0d, 0xb7, 0xfc, 0x82, 0x8e, 0x35, 0x25, 0x40
.L_8:


//--------------------- .text._Z21record_lattice_kernelP5AgentPiii --------------------------
	.section	.text._Z21record_lattice_kernelP5AgentPiii,"ax",@progbits
	.align	128
        .global         _Z21record_lattice_kernelP5AgentPiii
        .type           _Z21record_lattice_kernelP5AgentPiii,@function
        .size           _Z21record_lattice_kernelP5AgentPiii,(.L_x_50 - _Z21record_lattice_kernelP5AgentPiii)
        .other          _Z21record_lattice_kernelP5AgentPiii,@"STO_CUDA_ENTRY STV_DEFAULT"
_Z21record_lattice_kernelP5AgentPiii:
.text._Z21record_lattice_kernelP5AgentPiii:
[----:B------:R-:W-:Y:S01]  /*0000*/  LDC R1, c[0x0][0x37c] ;  /* 0x0000df00ff017b82 */ /* 0x000fe20000000800 */
[----:B------:R-:W0:Y:S07]  /*0010*/  S2R R2, SR_TID.Y ;  /* 0x0000000000027919 */ /* 0x000e2e0000002200 */
[----:B------:R-:W1:Y:S01]  /*0020*/  LDC R0, c[0x0][0x360] ;  /* 0x0000d800ff007b82 */ /* 0x000e620000000800 */
[----:B------:R-:W1:Y:S07]  /*0030*/  S2R R3, SR_TID.X ;  /* 0x0000000000037919 */ /* 0x000e6e0000002100 */
[----:B------:R-:W0:Y:S08]  /*0040*/  S2UR UR5, SR_CTAID.Y ;  /* 0x00000000000579c3 */ /* 0x000e300000002600 */
[----:B------:R-:W0:Y:S08]  /*0050*/  LDC R5, c[0x0][0x364] ;  /* 0x0000d900ff057b82 */ /* 0x000e300000000800 */
[----:B------:R-:W1:Y:S01]  /*0060*/  S2UR UR4, SR_CTAID.X ;  /* 0x00000000000479c3 */ /* 0x000e620000002500 */
[----:B0-----:R-:W-:-:S05]  /*0070*/  IMAD R5, R5, UR5, R2 ;  /* 0x0000000505057c24 */ /* 0x001fca000f8e0202 */
[----:B------:R-:W-:Y:S01]  /*0080*/  ISETP.GT.U32.AND P0, PT, R5, 0xff, PT ;  /* 0x000000ff0500780c */ /* 0x000fe20003f04070 */
[----:B-1----:R-:W-:-:S05]  /*0090*/  IMAD R0, R0, UR4, R3 ;  /* 0x0000000400007c24 */ /* 0x002fca000f8e0203 */
[----:B------:R-:W-:-:S13]  /*00a0*/  ISETP.GT.OR P0, PT, R0, 0xff, P0 ;  /* 0x000000ff0000780c */ /* 0x000fda0000704670 */
[----:B------:R-:W-:Y:S05]  /*00b0*/  @P0 EXIT ;  /* 0x000000000000094d */ /* 0x000fea0003800000 */
[----:B------:R-:W0:Y:S01]  /*00c0*/  LDC.64 R2, c[0x0][0x380] ;  /* 0x0000e000ff027b82 */ /* 0x000e220000000a00 */
[----:B------:R-:W1:Y:S01]  /*00d0*/  LDCU.64 UR4, c[0x0][0x358] ;  /* 0x00006b00ff0477ac */ /* 0x000e620008000a00 */
[----:B------:R-:W-:-:S06]  /*00e0*/  LEA R7, R0, R5, 0x8 ;  /* 0x0000000500077211 */ /* 0x000fcc00078e40ff */
[----:B------:R-:W2:Y:S08]  /*00f0*/  LDC R0, c[0x0][0x390] ;  /* 0x0000e400ff007b82 */ /* 0x000eb00000000800 */
[----:B------:R-:W3:Y:S01]  /*0100*/  LDC.64 R4, c[0x0][0x388] ;  /* 0x0000e200ff047b82 */ /* 0x000ee20000000a00 */
[----:B0-----:R-:W-:-:S05]  /*0110*/  IMAD.WIDE R2, R7, 0x50, R2 ;  /* 0x0000005007027825 */ /* 0x001fca00078e0202 */
[----:B-1----:R-:W4:Y:S01]  /*0120*/  LDG.E R9, desc[UR4][R2.64] ;  /* 0x0000000402097981 */ /* 0x002f22000c1e1900 */
[----:B--2---:R-:W-:-:S04]  /*0130*/  LEA R7, R0, R7, 0x10 ;  /* 0x0000000700077211 */ /* 0x004fc800078e80ff */
[----:B------:R-:W-:-:S05]  /*0140*/  SHF.L.U32 R7, R7, 0x4, RZ ;  /* 0x0000000407077819 */ /* 0x000fca00000006ff */
[----:B---3--:R-:W-:-:S05]  /*0150*/  IMAD.WIDE R4, R7, 0x4, R4 ;  /* 0x0000000407047825 */ /* 0x008fca00078e0204 */
[----:B----4-:R0:W-:Y:S04]  /*0160*/  STG.E desc[UR4][R4.64], R9 ;  /* 0x0000000904007986 */ /* 0x0101e8000c101904 */
[----:B------:R-:W2:Y:S04]  /*0170*/  LDG.E R7, desc[UR4][R2.64+0x4] ;  /* 0x0000040402077981 */ /* 0x000ea8000c1e1900 */
[----:B--2---:R1:W-:Y:S04]  /*0180*/  STG.E desc[UR4][R4.64+0x4], R7 ;  /* 0x0000040704007986 */ /* 0x0043e8000c101904 */
[----:B------:R-:W2:Y:S04]  /*0190*/  LDG.E R11, desc[UR4][R2.64+0x8] ;  /* 0x00000804020b7981 */ /* 0x000ea8000c1e1900 */
[----:B--2---:R2:W-:Y:S04]  /*01a0*/  STG.E desc[UR4][R4.64+0x8], R11 ;  /* 0x0000080b04007986 */ /* 0x0045e8000c101904 */
[----:B------:R-:W3:Y:S04]  /*01b0*/  LDG.E R13, desc[UR4][R2.64+0xc] ;  /* 0x00000c04020d7981 */ /* 0x000ee8000c1e1900 */
[----:B---3--:R3:W-:Y:S04]  /*01c0*/  STG.E desc[UR4][R4.64+0xc], R13 ;  /* 0x00000c0d04007986 */ /* 0x0087e8000c101904 */
[----:B------:R-:W4:Y:S04]  /*01d0*/  LDG.E R15, desc[UR4][R2.64+0x10] ;  /* 0x00001004020f7981 */ /* 0x000f28000c1e1900 */
[----:B----4-:R4:W-:Y:S04]  /*01e0*/  STG.E desc[UR4][R4.64+0x10], R15 ;  /* 0x0000100f04007986 */ /* 0x0109e8000c101904 */
[----:B------:R-:W5:Y:S04]  /*01f0*/  LDG.E R17, desc[UR4][R2.64+0x14] ;  /* 0x0000140402117981 */ /* 0x000f68000c1e1900 */
[----:B-----5:R5:W-:Y:S04]  /*0200*/  STG.E desc[UR4][R4.64+0x14], R17 ;  /* 0x0000141104007986 */ /* 0x020be8000c101904 */
[----:B0-----:R-:W2:Y:S04]  /*0210*/  LDG.E R9, desc[UR4][R2.64+0x18] ;  /* 0x0000180402097981 */ /* 0x001ea8000c1e1900 */
[----:B--2---:R0:W-:Y:S04]  /*0220*/  STG.E desc[UR4][R4.64+0x18], R9 ;  /* 0x0000180904007986 */ /* 0x0041e8000c101904 */
[----:B-1----:R-:W2:Y:S04]  /*0230*/  LDG.E R7, desc[UR4][R2.64+0x1c] ;  /* 0x00001c0402077981 */ /* 0x002ea8000c1e1900 */
[----:B--2---:R1:W-:Y:S04]  /*0240*/  STG.E desc[UR4][R4.64+0x1c], R7 ;  /* 0x00001c0704007986 */ /* 0x0043e8000c101904 */
[----:B------:R-:W2:Y:S04]  /*0250*/  LDG.E R11, desc[UR4][R2.64+0x20] ;  /* 0x00002004020b7981 */ /* 0x000ea8000c1e1900 */
[----:B--2---:R2:W-:Y:S04]  /*0260*/  STG.E desc[UR4][R4.64+0x20], R11 ;  /* 0x0000200b04007986 */ /* 0x0045e8000c101904 */
[----:B---3--:R-:W3:Y:S04]  /*0270*/  LDG.E R13, desc[UR4][R2.64+0x24] ;  /* 0x00002404020d7981 */ /* 0x008ee8000c1e1900 */
[----:B---3--:R3:W-:Y:S04]  /*0280*/  STG.E desc[UR4][R4.64+0x24], R13 ;  /* 0x0000240d04007986 */ /* 0x0087e8000c101904 */
[----:B----4-:R-:W4:Y:S04]  /*0290*/  LDG.E R15, desc[UR4][R2.64+0x28] ;  /* 0x00002804020f7981 */ /* 0x010f28000c1e1900 */
[----:B----4-:R-:W-:Y:S04]  /*02a0*/  STG.E desc[UR4][R4.64+0x28], R15 ;  /* 0x0000280f04007986 */ /* 0x010fe8000c101904 */
[----:B-----5:R-:W4:Y:S04]  /*02b0*/  LDG.E R17, desc[UR4][R2.64+0x2c] ;  /* 0x00002c0402117981 */ /* 0x020f28000c1e1900 */
[----:B----4-:R-:W-:Y:S04]  /*02c0*/  STG.E desc[UR4][R4.64+0x2c], R17 ;  /* 0x00002c1104007986 */ /* 0x010fe8000c101904 */
[----:B0-----:R-:W4:Y:S04]  /*02d0*/  LDG.E R9, desc[UR4][R2.64+0x30] ;  /* 0x0000300402097981 */ /* 0x001f28000c1e1900 */
[----:B----4-:R-:W-:Y:S04]  /*02e0*/  STG.E desc[UR4][R4.64+0x30], R9 ;  /* 0x0000300904007986 */ /* 0x010fe8000c101904 */
[----:B-1----:R-:W4:Y:S04]  /*02f0*/  LDG.E R7, desc[UR4][R2.64+0x34] ;  /* 0x0000340402077981 */ /* 0x002f28000c1e1900 */
[----:B----4-:R-:W-:Y:S04]  /*0300*/  STG.E desc[UR4][R4.64+0x34], R7 ;  /* 0x0000340704007986 */ /* 0x010fe8000c101904 */
[----:B--2---:R-:W2:Y:S04]  /*0310*/  LDG.E R11, desc[UR4][R2.64+0x38] ;  /* 0x00003804020b7981 */ /* 0x004ea8000c1e1900 */
[----:B--2---:R-:W-:Y:S04]  /*0320*/  STG.E desc[UR4][R4.64+0x38], R11 ;  /* 0x0000380b04007986 */ /* 0x004fe8000c101904 */
[----:B---3--:R-:W2:Y:S04]  /*0330*/  LDG.E R13, desc[UR4][R2.64+0x3c] ;  /* 0x00003c04020d7981 */ /* 0x008ea8000c1e1900 */
[----:B--2---:R-:W-:Y:S01]  /*0340*/  STG.E desc[UR4][R4.64+0x3c], R13 ;  /* 0x00003c0d04007986 */ /* 0x004fe2000c101904 */
[----:B------:R-:W-:Y:S05]  /*0350*/  EXIT ;  /* 0x000000000000794d */ /* 0x000fea0003800000 */
.L_x_0:
[----:B------:R-:W-:-:S00]  /*0360*/  BRA `(.L_x_0) ;  /* 0xfffffffc00fc7947 */ /* 0x000fc0000383ffff */
[----:B------:R-:W-:-:S00]  /*0370*/  NOP ;  /* 0x0000000000007918 */ /* 0x000fc00000000000 */
        /* <DEDUP_REMOVED lines=8> */
.L_x_50:


//--------------------- .text._Z13mutate_kernelP5AgentP17curandStateXORWOWd --------------------------
	.section	.text._Z13mutate_kernelP5AgentP17curandStateXORWOWd,"ax",@progbits
	.align	128
        .global         _Z13mutate_kernelP5AgentP17curandStateXORWOWd
        .type           _Z13mutate_kernelP5AgentP17curandStateXORWOWd,@function
        .size           _Z13mutate_kernelP5AgentP17curandStateXORWOWd,(.L_x_51 - _Z13mutate_kernelP5AgentP17curandStateXORWOWd)
        .other          _Z13mutate_kernelP5AgentP17curandStateXORWOWd,@"STO_CUDA_ENTRY STV_DEFAULT"
_Z13mutate_kernelP5AgentP17curandStateXORWOWd:
.text._Z13mutate_kernelP5AgentP17curandStateXORWOWd:
        /* <DEDUP_REMOVED lines=14> */
[----:B------:R-:W-:Y:S01]  /*00e0*/  IMAD R15, R0, 0x100, R3 ;  /* 0x00000100000f7824 */ /* 0x000fe200078e0203 */
[----:B------:R-:W2:Y:S05]  /*00f0*/  LDCU.64 UR6, c[0x0][0x390] ;  /* 0x00007200ff0677ac */ /* 0x000eaa0008000a00 */
[----:B------:R-:W3:Y:S01]  /*0100*/  LDC.64 R12, c[0x0][0x380] ;  /* 0x0000e000ff0c7b82 */ /* 0x000ee20000000a00 */
[----:B0-----:R-:W-:-:S05]  /*0110*/  IMAD.WIDE R8, R15, 0x30, R8 ;  /* 0x000000300f087825 */ /* 0x001fca00078e0208 */
[----:B-1----:R-:W4:Y:S04]  /*0120*/  LDG.E.64 R16, desc[UR4][R8.64] ;  /* 0x0000000408107981 */ /* 0x002f28000c1e1b00 */
[----:B------:R-:W2:Y:S04]  /*0130*/  LDG.E.64 R2, desc[UR4][R8.64+0x10] ;  /* 0x0000100408027981 */ /* 0x000ea8000c1e1b00 */
[----:B------:R-:W3:Y:S01]  /*0140*/  LDG.E.64 R4, desc[UR4][R8.64+0x8] ;  /* 0x0000080408047981 */ /* 0x000ee2000c1e1b00 */
[----:B----4-:R-:W-:-:S04]  /*0150*/  SHF.R.U32.HI R0, RZ, 0x2, R17 ;  /* 0x00000002ff007819 */ /* 0x010fc80000011611 */
[----:B------:R-:W-:Y:S01]  /*0160*/  LOP3.LUT R0, R0, R17, RZ, 0x3c, !PT ;  /* 0x0000001100007212 */ /* 0x000fe200078e3cff */
[----:B--2---:R-:W-:-:S04]  /*0170*/  IMAD.SHL.U32 R6, R3, 0x10, RZ ;  /* 0x0000001003067824 */ /* 0x004fc800078e00ff */
[----:B------:R-:W-:-:S05]  /*0180*/  IMAD.SHL.U32 R7, R0, 0x2, RZ ;  /* 0x0000000200077824 */ /* 0x000fca00078e00ff */
[----:B------:R-:W-:-:S04]  /*0190*/  LOP3.LUT R7, R3, R6, R7, 0x96, !PT ;  /* 0x0000000603077212 */ /* 0x000fc800078e9607 */
[----:B------:R-:W-:Y:S01]  /*01a0*/  LOP3.LUT R7, R7, R0, RZ, 0x3c, !PT ;  /* 0x0000000007077212 */ /* 0x000fe200078e3cff */
[----:B------:R-:W-:-:S03]  /*01b0*/  IMAD.MOV.U32 R0, RZ, RZ, 0x2f800000 ;  /* 0x2f800000ff007424 */ /* 0x000fc600078e00ff */
[----:B------:R-:W-:-:S04]  /*01c0*/  IADD3 R6, PT, PT, R16, 0x587c5, R7 ;  /* 0x000587c510067810 */ /* 0x000fc80007ffe007 */
[----:B------:R-:W-:-:S05]  /*01d0*/  I2FP.F32.U32 R11, R6 ;  /* 0x00000006000b7245 */ /* 0x000fca0000201000 */
[----:B------:R-:W-:-:S04]  /*01e0*/  FFMA R14, R11, R0, 1.1641532182693481445e-10 ;  /* 0x2f0000000b0e7423 */ /* 0x000fc80000000000 */
[----:B------:R-:W0:Y:S02]  /*01f0*/  F2F.F64.F32 R10, R14 ;  /* 0x0000000e000a7310 */ /* 0x000e240000201800 */
[----:B0-----:R-:W-:Y:S01]  /*0200*/  DSETP.GEU.AND P1, PT, R10, UR6, PT ;  /* 0x000000060a007e2a */ /* 0x001fe2000bf2e000 */
[----:B---3--:R-:W-:-:S13]  /*0210*/  IMAD.WIDE R10, R15, 0x50, R12 ;  /* 0x000000500f0a7825 */ /* 0x008fda00078e020c */
[----:B------:R-:W2:Y:S01]  /*0220*/  @!P1 LDG.E R6, desc[UR4][R10.64] ;  /* 0x000000040a069981 */ /* 0x000ea2000c1e1900 */
[----:B------:R-:W-:Y:S02]  /*0230*/  SHF.R.U32.HI R13, RZ, 0x2, R4 ;  /* 0x00000002ff0d7819 */ /* 0x000fe40000011604 */
[----:B------:R-:W-:Y:S02]  /*0240*/  SHF.R.U32.HI R23, RZ, 0x2, R2 ;  /* 0x00000002ff177819 */ /* 0x000fe40000011602 */
[----:B------:R-:W-:Y:S01]  /*0250*/  LOP3.LUT R13, R13, R4, RZ, 0x3c, !PT ;  /* 0x000000040d0d7212 */ /* 0x000fe200078e3cff */
[----:B------:R-:W-:-:S04]  /*0260*/  IMAD.SHL.U32 R4, R7, 0x10, RZ ;  /* 0x0000001007047824 */ /* 0x000fc800078e00ff */
[----:B------:R-:W-:-:S05]  /*0270*/  IMAD.SHL.U32 R12, R13, 0x2, RZ ;  /* 0x000000020d0c7824 */ /* 0x000fca00078e00ff */
[----:B------:R-:W-:-:S04]  /*0280*/  LOP3.LUT R4, R7, R4, R12, 0x96, !PT ;  /* 0x0000000407047212 */ /* 0x000fc800078e960c */
[----:B------:R-:W-:-:S04]  /*0290*/  LOP3.LUT R13, R4, R13, RZ, 0x3c, !PT ;  /* 0x0000000d040d7212 */ /* 0x000fc800078e3cff */
[----:B------:R-:W-:Y:S01]  /*02a0*/  IADD3 R4, PT, PT, R16, 0xb0f8a, R13 ;  /* 0x000b0f8a10047810 */ /* 0x000fe20007ffe00d */
[----:B------:R-:W-:-:S03]  /*02b0*/  IMAD.SHL.U32 R12, R13, 0x10, RZ ;  /* 0x000000100d0c7824 */ /* 0x000fc600078e00ff */
[----:B------:R-:W-:Y:S02]  /*02c0*/  I2FP.F32.U32 R15, R4 ;  /* 0x00000004000f7245 */ /* 0x000fe40000201000 */
[----:B------:R-:W-:-:S03]  /*02d0*/  SHF.R.U32.HI R4, RZ, 0x2, R5 ;  /* 0x00000002ff047819 */ /* 0x000fc60000011605 */
[----:B------:R-:W-:Y:S01]  /*02e0*/  FFMA R15, R15, R0, 1.1641532182693481445e-10 ;  /* 0x2f0000000f0f7423 */ /* 0x000fe20000000000 */
[----:B------:R-:W-:-:S05]  /*02f0*/  LOP3.LUT R4, R4, R5, RZ, 0x3c, !PT ;  /* 0x0000000504047212 */ /* 0x000fca00078e3cff */
[----:B------:R-:W0:Y:S01]  /*0300*/  F2F.F64.F32 R14, R15 ;  /* 0x0000000f000e7310 */ /* 0x000e220000201800 */
[----:B------:R-:W-:-:S05]  /*0310*/  IMAD.SHL.U32 R5, R4, 0x2, RZ ;  /* 0x0000000204057824 */ /* 0x000fca00078e00ff */
[----:B------:R-:W-:-:S04]  /*0320*/  LOP3.LUT R5, R13, R12, R5, 0x96, !PT ;  /* 0x0000000c0d057212 */ /* 0x000fc800078e9605 */
[----:B------:R-:W-:Y:S02]  /*0330*/  LOP3.LUT R5, R5, R4, RZ, 0x3c, !PT ;  /* 0x0000000405057212 */ /* 0x000fe400078e3cff */
[----:B------:R-:W-:Y:S02]  /*0340*/  LOP3.LUT R23, R23, R2, RZ, 0x3c, !PT ;  /* 0x0000000217177212 */ /* 0x000fe400078e3cff */
[----:B------:R-:W-:Y:S01]  /*0350*/  IADD3 R4, PT, PT, R16, 0x10974f, R5 ;  /* 0x0010974f10047810 */ /* 0x000fe20007ffe005 */
[----:B0-----:R-:W-:-:S03]  /*0360*/  DSETP.GEU.AND P0, PT, R14, UR6, PT ;  /* 0x000000060e007e2a */ /* 0x001fc6000bf0e000 */
[----:B------:R-:W-:Y:S01]  /*0370*/  I2FP.F32.U32 R17, R4 ;  /* 0x0000000400117245 */ /* 0x000fe20000201000 */
[----:B------:R-:W-:Y:S02]  /*0380*/  IMAD.SHL.U32 R4, R23, 0x2, RZ ;  /* 0x0000000217047824 */ /* 0x000fe400078e00ff */
[----:B------:R-:W-:Y:S02]  /*0390*/  IMAD.SHL.U32 R2, R5, 0x10, RZ ;  /* 0x0000001005027824 */ /* 0x000fe400078e00ff */
[----:B------:R-:W-:-:S06]  /*03a0*/  FFMA R17, R17, R0, 1.1641532182693481445e-10 ;  /* 0x2f00000011117423 */ /* 0x000fcc0000000000 */
[----:B------:R-:W3:Y:S01]  /*03b0*/  @!P0 LDG.E R19, desc[UR4][R10.64+0x4] ;  /* 0x000004040a138981 */ /* 0x000ee2000c1e1900 */
[----:B------:R-:W-:Y:S01]  /*03c0*/  LOP3.LUT R2, R5, R2, R4, 0x96, !PT ;  /* 0x0000000205027212 */ /* 0x000fe200078e9604 */
[----:B------:R-:W0:Y:S01]  /*03d0*/  F2F.F64.F32 R20, R17 ;  /* 0x0000001100147310 */ /* 0x000e220000201800 */
[----:B------:R-:W-:Y:S02]  /*03e0*/  SHF.R.U32.HI R4, RZ, 0x2, R3 ;  /* 0x00000002ff047819 */ /* 0x000fe40000011603 */
[----:B------:R-:W-:Y:S02]  /*03f0*/  LOP3.LUT R15, R2, R23, RZ, 0x3c, !PT ;  /* 0x00000017020f7212 */ /* 0x000fe400078e3cff */
[----:B------:R-:W-:Y:S02]  /*0400*/  LOP3.LUT R4, R4, R3, RZ, 0x3c, !PT ;  /* 0x0000000304047212 */ /* 0x000fe400078e3cff */
[----:B------:R-:W-:Y:S02]  /*0410*/  IADD3 R2, PT, PT, R16, 0x161f14, R15 ;  /* 0x00161f1410027810 */ /* 0x000fe40007ffe00f */
[----:B------:R-:W-:Y:S01]  /*0420*/  SHF.R.U32.HI R14, RZ, 0x2, R7 ;  /* 0x00000002ff0e7819 */ /* 0x000fe20000011607 */
[----:B------:R-:W-:Y:S01]  /*0430*/  IMAD.SHL.U32 R12, R4, 0x2, RZ ;  /* 0x00000002040c7824 */ /* 0x000fe200078e00ff */
[----:B------:R-:W-:Y:S01]  /*0440*/  I2FP.F32.U32 R3, R2 ;  /* 0x0000000200037245 */ /* 0x000fe20000201000 */
[----:B------:R-:W-:Y:S01]  /*0450*/  IMAD.SHL.U32 R2, R15, 0x10, RZ ;  /* 0x000000100f027824 */ /* 0x000fe200078e00ff */
[----:B0-----:R-:W-:-:S03]  /*0460*/  DSETP.GEU.AND P4, PT, R20, UR6, PT ;  /* 0x0000000614007e2a */ /* 0x001fc6000bf8e000 */
[----:B------:R-:W-:Y:S01]  /*0470*/  FFMA R3, R3, R0, 1.1641532182693481445e-10 ;  /* 0x2f00000003037423 */ /* 0x000fe20000000000 */
[----:B------:R-:W-:Y:S01]  /*0480*/  LOP3.LUT R27, R15, R2, R12, 0x96, !PT ;  /* 0x000000020f1b7212 */ /* 0x000fe200078e960c */
[----:B------:R0:W5:Y:S01]  /*0490*/  LDG.E R21, desc[UR4][R8.64+0x20] ;  /* 0x0000200408157981 */ /* 0x000162000c1e1900 */
[----:B------:R-:W-:Y:S02]  /*04a0*/  LOP3.LUT R14, R14, R7, RZ, 0x3c, !PT ;  /* 0x000000070e0e7212 */ /* 0x000fe400078e3cff */
[----:B------:R-:W-:Y:S01]  /*04b0*/  LOP3.LUT R27, R27, R4, RZ, 0x3c, !PT ;  /* 0x000000041b1b7212 */ /* 0x000fe200078e3cff */
[----:B------:R-:W1:Y:S02]  /*04c0*/  F2F.F64.F32 R2, R3 ;  /* 0x0000000300027310 */ /* 0x000e640000201800 */
[----:B------:R-:W-:Y:S02]  /*04d0*/  IMAD.SHL.U32 R7, R14, 0x2, RZ ;  /* 0x000000020e077824 */ /* 0x000fe400078e00ff */
[----:B------:R-:W-:Y:S01]  /*04e0*/  IMAD.SHL.U32 R18, R27, 0x10, RZ ;  /* 0x000000101b127824 */ /* 0x000fe200078e00ff */
[----:B------:R-:W-:Y:S01]  /*04f0*/  IADD3 R4, PT, PT, R16, 0x1ba6d9, R27 ;  /* 0x001ba6d910047810 */ /* 0x000fe20007ffe01b */
[----:B------:R-:W4:Y:S01]  /*0500*/  @!P4 LDG.E R12, desc[UR4][R10.64+0x8] ;  /* 0x000008040a0cc981 */ /* 0x000f22000c1e1900 */
[----:B------:R-:W-:-:S02]  /*0510*/  SHF.R.U32.HI R20, RZ, 0x2, R13 ;  /* 0x00000002ff147819 */ /* 0x000fc4000001160d */
[----:B------:R-:W-:Y:S02]  /*0520*/  LOP3.LUT R25, R27, R18, R7, 0x96, !PT ;  /* 0x000000121b197212 */ /* 0x000fe400078e9607 */
[----:B------:R-:W-:Y:S02]  /*0530*/  I2FP.F32.U32 R7, R4 ;  /* 0x0000000400077245 */ /* 0x000fe40000201000 */
[----:B------:R-:W-:Y:S01]  /*0540*/  LOP3.LUT R20, R20, R13, RZ, 0x3c, !PT ;  /* 0x0000000d14147212 */ /* 0x000fe200078e3cff */
[----:B-1----:R-:W-:Y:S01]  /*0550*/  DSETP.GEU.AND P3, PT, R2, UR6, PT ;  /* 0x0000000602007e2a */ /* 0x002fe2000bf6e000 */
[----:B------:R-:W-:Y:S01]  /*0560*/  LOP3.LUT R25, R25, R14, RZ, 0x3c, !PT ;  /* 0x0000000e19197212 */ /* 0x000fe200078e3cff */
[----:B------:R-:W-:Y:S01]  /*0570*/  FFMA R2, R7, R0, 1.1641532182693481445e-10 ;  /* 0x2f00000007027423 */ /* 0x000fe20000000000 */
[----:B------:R-:W-:Y:S01]  /*0580*/  SHF.R.U32.HI R18, RZ, 0x2, R5 ;  /* 0x00000002ff127819 */ /* 0x000fe20000011605 */
[----:B------:R-:W-:Y:S02]  /*0590*/  IMAD.SHL.U32 R7, R20, 0x2, RZ ;  /* 0x0000000214077824 */ /* 0x000fe400078e00ff */
[----:B------:R-:W-:-:S02]  /*05a0*/  IMAD.SHL.U32 R4, R25, 0x10, RZ ;  /* 0x0000001019047824 */ /* 0x000fc400078e00ff */
[----:B------:R-:W1:Y:S03]  /*05b0*/  F2F.F64.F32 R2, R2 ;  /* 0x0000000200027310 */ /* 0x000e660000201800 */
[----:B------:R-:W-:Y:S02]  /*05c0*/  LOP3.LUT R7, R25, R4, R7, 0x96, !PT ;  /* 0x0000000419077212 */ /* 0x000fe400078e9607 */
[C---:B------:R-:W-:Y:S01]  /*05d0*/  IADD3 R4, PT, PT, R16.reuse, 0x212e9e, R25 ;  /* 0x00212e9e10047810 */ /* 0x040fe20007ffe019 */
[----:B------:R-:W4:Y:S01]  /*05e0*/  @!P3 LDG.E R14, desc[UR4][R10.64+0xc] ;  /* 0x00000c040a0eb981 */ /* 0x000f22000c1e1900 */
[----:B------:R-:W-:Y:S02]  /*05f0*/  LOP3.LUT R17, R7, R20, RZ, 0x3c, !PT ;  /* 0x0000001407117212 */ /* 0x000fe400078e3cff */
[----:B------:R-:W-:Y:S02]  /*0600*/  I2FP.F32.U32 R7, R4 ;  /* 0x0000000400077245 */ /* 0x000fe40000201000 */
[----:B------:R-:W-:-:S02]  /*0610*/  IADD3 R4, PT, PT, R16, 0x26b663, R17 ;  /* 0x0026b66310047810 */ /* 0x000fc40007ffe011 */
[----:B------:R-:W-:Y:S02]  /*0620*/  LOP3.LUT R18, R18, R5, RZ, 0x3c, !PT ;  /* 0x0000000512127212 */ /* 0x000fe400078e3cff */
[----:B------:R-:W-:Y:S01]  /*0630*/  I2FP.F32.U32 R5, R4 ;  /* 0x0000000400057245 */ /* 0x000fe20000201000 */
[----:B------:R-:W-:Y:S01]  /*0640*/  FFMA R7, R7, R0, 1.1641532182693481445e-10 ;  /* 0x2f00000007077423 */ /* 0x000fe20000000000 */
[----:B-1----:R-:W-:-:S03]  /*0650*/  DSETP.GEU.AND P6, PT, R2, UR6, PT ;  /* 0x0000000602007e2a */ /* 0x002fc6000bfce000 */
[----:B------:R-:W-:Y:S01]  /*0660*/  FFMA R5, R5, R0, 1.1641532182693481445e-10 ;  /* 0x2f00000005057423 */ /* 0x000fe20000000000 */
[----:B------:R-:W-:Y:S01]  /*0670*/  IMAD.SHL.U32 R13, R18, 0x2, RZ ;  /* 0x00000002120d7824 */ /* 0x000fe200078e00ff */
[----:B------:R-:W1:Y:S01]  /*0680*/  F2F.F64.F32 R2, R7 ;  /* 0x0000000700027310 */ /* 0x000e620000201800 */
[----:B------:R-:W-:-:S05]  /*0690*/  IMAD.SHL.U32 R20, R17, 0x10, RZ ;  /* 0x0000001011147824 */ /* 0x000fca00078e00ff */
[----:B------:R-:W-:Y:S02]  /*06a0*/  LOP3.LUT R13, R17, R20, R13, 0x96, !PT ;  /* 0x00000014110d7212 */ /* 0x000fe400078e960d */
[----:B------:R-:W0:Y:S02]  /*06b0*/  F2F.F64.F32 R4, R5 ;  /* 0x0000000500047310 */ /* 0x000e240000201800 */
[----:B------:R-:W-:Y:S02]  /*06c0*/  LOP3.LUT R13, R13, R18, RZ, 0x3c, !PT ;  /* 0x000000120d0d7212 */ /* 0x000fe400078e3cff */
[----:B------:R-:W4:Y:S02]  /*06d0*/  @!P6 LDG.E R18, desc[UR4][R10.64+0x10] ;  /* 0x000010040a12e981 */ /* 0x000f24000c1e1900 */
[----:B------:R-:W-:Y:S01]  /*06e0*/  IADD3 R20, PT, PT, R16, 0x2c3e28, R13 ;  /* 0x002c3e2810147810 */ /* 0x000fe20007ffe00d */
[----:B-1----:R-:W-:-:S03]  /*06f0*/  DSETP.GEU.AND P5, PT, R2, UR6, PT ;  /* 0x0000000602007e2a */ /* 0x002fc6000bfae000 */
[----:B------:R-:W-:Y:S01]  /*0700*/  I2FP.F32.U32 R3, R20 ;  /* 0x0000001400037245 */ /* 0x000fe20000201000 */
[----:B0-----:R-:W-:-:S04]  /*0710*/  DSETP.GEU.AND P2, PT, R4, UR6, PT ;  /* 0x0000000604007e2a */ /* 0x001fc8000bf4e000 */
[----:B------:R-:W-:Y:S01]  /*0720*/  FFMA R3, R3, R0, 1.1641532182693481445e-10 ;  /* 0x2f00000003037423 */ /* 0x000fe20000000000 */
[----:B------:R0:W5:Y:S05]  /*0730*/  LDG.E.64 R4, desc[UR4][R8.64+0x18] ;  /* 0x0000180408047981 */ /* 0x00016a000c1e1b00 */
[----:B------:R-:W4:Y:S01]  /*0740*/  @!P5 LDG.E R20, desc[UR4][R10.64+0x14] ;  /* 0x000014040a14d981 */ /* 0x000f22000c1e1900 */
[----:B------:R-:W1:Y:S03]  /*0750*/  F2F.F64.F32 R2, R3 ;  /* 0x0000000300027310 */ /* 0x000e660000201800 */
[----:B------:R-:W4:Y:S01]  /*0760*/  @!P2 LDG.E R22, desc[UR4][R10.64+0x18] ;  /* 0x000018040a16a981 */ /* 0x000f22000c1e1900 */
[----:B--2---:R-:W-:-:S03]  /*0770*/  @!P1 IADD3 R29, PT, PT, -R6, 0x1, RZ ;  /* 0x00000001061d9810 */ /* 0x004fc60007ffe1ff */
[----:B------:R0:W5:Y:S04]  /*0780*/  LDG.E.64 R6, desc[UR4][R8.64+0x28] ;  /* 0x0000280408067981 */ /* 0x000168000c1e1b00 */
[----:B------:R3:W-:Y:S01]  /*0790*/  @!P1 STG.E desc[UR4][R10.64], R29 ;  /* 0x0000001d0a009986 */ /* 0x0007e2000c101904 */
[----:B-1----:R-:W-:-:S14]  /*07a0*/  DSETP.GEU.AND P1, PT, R2, UR6, PT ;  /* 0x0000000602007e2a */ /* 0x002fdc000bf2e000 */
[----:B------:R-:W2:Y:S01]  /*07b0*/  @!P1 LDG.E R23, desc[UR4][R10.64+0x1c] ;  /* 0x00001c040a179981 */ /* 0x000ea2000c1e1900 */
[----:B------:R-:W-:-:S04]  /*07c0*/  SHF.R.U32.HI R2, RZ, 0x2, R15 ;  /* 0x00000002ff027819 */ /* 0x000fc8000001160f */
[----:B------:R-:W-:Y:S01]  /*07d0*/  LOP3.LUT R2, R2, R15, RZ, 0x3c, !PT ;  /* 0x0000000f02027212 */ /* 0x000fe200078e3cff */
[----:B------:R-:W-:-:S04]  /*07e0*/  IMAD.SHL.U32 R24, R13, 0x10, RZ ;  /* 0x000000100d187824 */ /* 0x000fc800078e00ff */
[----:B------:R-:W-:-:S05]  /*07f0*/  IMAD.SHL.U32 R3, R2, 0x2, RZ ;  /* 0x0000000202037824 */ /* 0x000fca00078e00ff */
[----:B------:R-:W-:-:S04]  /*0800*/  LOP3.LUT R3, R13, R24, R3, 0x96, !PT ;  /* 0x000000180d037212 */ /* 0x000fc800078e9603 */
[----:B------:R-:W-:-:S04]  /*0810*/  LOP3.LUT R15, R3, R2, RZ, 0x3c, !PT ;  /* 0x00000002030f7212 */ /* 0x000fc800078e3cff */
[----:B------:R-:W-:Y:S02]  /*0820*/  IADD3 R2, PT, PT, R16, 0x31c5ed, R15 ;  /* 0x0031c5ed10027810 */ /* 0x000fe40007ffe00f */
[----:B------:R-:W-:Y:S02]  /*0830*/  SHF.R.U32.HI R24, RZ, 0x2, R27 ;  /* 0x00000002ff187819 */ /* 0x000fe4000001161b */
[----:B------:R-:W-:-:S05]  /*0840*/  I2FP.F32.U32 R3, R2 ;  /* 0x0000000200037245 */ /* 0x000fca0000201000 */
[----:B------:R-:W-:-:S06]  /*0850*/  FFMA R3, R3, R0, 1.1641532182693481445e-10 ;  /* 0x2f00000003037423 */ /* 0x000fcc0000000000 */
[----:B------:R-:W1:Y:S01]  /*0860*/  F2F.F64.F32 R2, R3 ;  /* 0x0000000300027310 */ /* 0x000e620000201800 */
[----:B---3--:R-:W-:Y:S02]  /*0870*/  @!P0 IADD3 R29, PT, PT, -R19, 0x1, RZ ;  /* 0x00000001131d8810 */ /* 0x008fe40007ffe1ff */
[----:B------:R-:W-:Y:S01]  /*0880*/  LOP3.LUT R19, R24, R27, RZ, 0x3c, !PT ;  /* 0x0000001b18137212 */ /* 0x000fe200078e3cff */
[----:B------:R-:W-:-:S04]  /*0890*/  IMAD.SHL.U32 R24, R15, 0x10, RZ ;  /* 0x000000100f187824 */ /* 0x000fc800078e00ff */
[----:B------:R-:W-:-:S05]  /*08a0*/  IMAD.SHL.U32 R26, R19, 0x2, RZ ;  /* 0x00000002131a7824 */ /* 0x000fca00078e00ff */
[----:B------:R-:W-:-:S04]  /*08b0*/  LOP3.LUT R24, R15, R24, R26, 0x96, !PT ;  /* 0x000000180f187212 */ /* 0x000fc800078e961a */
[----:B------:R-:W-:Y:S02]  /*08c0*/  LOP3.LUT R19, R24, R19, RZ, 0x3c, !PT ;  /* 0x0000001318137212 */ /* 0x000fe400078e3cff */
[----:B------:R-:W-:Y:S01]  /*08d0*/  SHF.R.U32.HI R24, RZ, 0x2, R25 ;  /* 0x00000002ff187819 */ /* 0x000fe20000011619 */
[----:B------:R3:W-:Y:S01]  /*08e0*/  @!P0 STG.E desc[UR4][R10.64+0x4], R29 ;  /* 0x0000041d0a008986 */ /* 0x0007e2000c101904 */
[----:B-1----:R-:W-:Y:S02]  /*08f0*/  DSETP.GEU.AND P0, PT, R2, UR6, PT ;  /* 0x0000000602007e2a */ /* 0x002fe4000bf0e000 */
[----:B------:R-:W-:Y:S02]  /*0900*/  LOP3.LUT R25, R24, R25, RZ, 0x3c, !PT ;  /* 0x0000001918197212 */ /* 0x000fe400078e3cff */
[----:B------:R-:W-:Y:S01]  /*0910*/  IADD3 R2, PT, PT, R16, 0x374db2, R19 ;  /* 0x00374db210027810 */ /* 0x000fe20007ffe013 */
[----:B------:R-:W-:Y:S02]  /*0920*/  IMAD.SHL.U32 R24, R19, 0x10, RZ ;  /* 0x0000001013187824 */ /* 0x000fe400078e00ff */
[----:B------:R-:W-:Y:S01]  /*0930*/  IMAD.SHL.U32 R26, R25, 0x2, RZ ;  /* 0x00000002191a7824 */ /* 0x000fe200078e00ff */
[----:B------:R-:W-:-:S04]  /*0940*/  I2FP.F32.U32 R27, R2 ;  /* 0x00000002001b7245 */ /* 0x000fc80000201000 */
[----:B------:R-:W-:Y:S01]  /*0950*/  LOP3.LUT R24, R19, R24, R26, 0x96, !PT ;  /* 0x0000001813187212 */ /* 0x000fe200078e961a */
[----:B------:R-:W-:Y:S01]  /*0960*/  FFMA R2, R27, R0, 1.1641532182693481445e-10 ;  /* 0x2f0000001b027423 */ /* 0x000fe20000000000 */
[----:B------:R-:W-:Y:S02]  /*0970*/  SHF.R.U32.HI R26, RZ, 0x2, R17 ;  /* 0x00000002ff1a7819 */ /* 0x000fe40000011611 */
[----:B------:R-:W-:Y:S02]  /*0980*/  LOP3.LUT R25, R24, R25, RZ, 0x3c, !PT ;  /* 0x0000001918197212 */ /* 0x000fe400078e3cff */
[----:B------:R-:W-:Y:S01]  /*0990*/  LOP3.LUT R17, R26, R17, RZ, 0x3c, !PT ;  /* 0x000000111a117212 */ /* 0x000fe200078e3cff */
[----:B------:R-:W1:Y:S01]  /*09a0*/  F2F.F64.F32 R2, R2 ;  /* 0x0000000200027310 */ /* 0x000e620000201800 */
[----:B----4-:R-:W-:Y:S01]  /*09b0*/  @!P4 IADD3 R27, PT, PT, -R12, 0x1, RZ ;  /* 0x000000010c1bc810 */ /* 0x010fe20007ffe1ff */
[----:B------:R-:W-:Y:S02]  /*09c0*/  IMAD.SHL.U32 R12, R25, 0x10, RZ ;  /* 0x00000010190c7824 */ /* 0x000fe400078e00ff */
[----:B------:R-:W-:Y:S01]  /*09d0*/  IMAD.SHL.U32 R26, R17, 0x2, RZ ;  /* 0x00000002111a7824 */ /* 0x000fe200078e00ff */
[----:B------:R-:W-:-:S04]  /*09e0*/  SHF.R.U32.HI R24, RZ, 0x2, R13 ;  /* 0x00000002ff187819 */ /* 0x000fc8000001160d */
[----:B------:R-:W-:Y:S02]  /*09f0*/  LOP3.LUT R26, R25, R12, R26, 0x96, !PT ;  /* 0x0000000c191a7212 */ /* 0x000fe400078e961a */
[----:B------:R-:W-:Y:S02]  /*0a00*/  IADD3 R12, PT, PT, R16, 0x3cd577, R25 ;  /* 0x003cd577100c7810 */ /* 0x000fe40007ffe019 */
[----:B------:R-:W-:Y:S02]  /*0a10*/  LOP3.LUT R24, R24, R13, RZ, 0x3c, !PT ;  /* 0x0000000d18187212 */ /* 0x000fe400078e3cff */
[----:B------:R-:W-:Y:S01]  /*0a20*/  LOP3.LUT R17, R26, R17, RZ, 0x3c, !PT ;  /* 0x000000111a117212 */ /* 0x000fe200078e3cff */
[----:B------:R4:W-:Y:S01]  /*0a30*/  @!P4 STG.E desc[UR4][R10.64+0x8], R27 ;  /* 0x0000081b0a00c986 */ /* 0x0009e2000c101904 */
[----:B------:R-:W-:Y:S01]  /*0a40*/  I2FP.F32.U32 R13, R12 ;  /* 0x0000000c000d7245 */ /* 0x000fe20000201000 */
[----:B-1----:R-:W-:Y:S01]  /*0a50*/  DSETP.GEU.AND P4, PT, R2, UR6, PT ;  /* 0x0000000602007e2a */ /* 0x002fe2000bf8e000 */
[----:B------:R-:W-:-:S02]  /*0a60*/  IMAD.SHL.U32 R3, R24, 0x2, RZ ;  /* 0x0000000218037824 */ /* 0x000fc400078e00ff */
[----:B------:R-:W-:Y:S02]  /*0a70*/  IMAD.SHL.U32 R2, R17, 0x10, RZ ;  /* 0x0000001011027824 */ /* 0x000fe400078e00ff */
[----:B------:R-:W-:Y:S01]  /*0a80*/  FFMA R13, R13, R0, 1.1641532182693481445e-10 ;  /* 0x2f0000000d0d7423 */ /* 0x000fe20000000000 */
[----:B------:R-:W-:Y:S02]  /*0a90*/  SHF.R.U32.HI R26, RZ, 0x2, R15 ;  /* 0x00000002ff1a7819 */ /* 0x000fe4000001160f */
[----:B------:R-:W-:-:S03]  /*0aa0*/  LOP3.LUT R3, R17, R2, R3, 0x96, !PT ;  /* 0x0000000211037212 */ /* 0x000fc600078e9603 */
[----:B------:R-:W1:Y:S01]  /*0ab0*/  F2F.F64.F32 R12, R13 ;  /* 0x0000000d000c7310 */ /* 0x000e620000201800 */
[----:B------:R-:W-:Y:S02]  /*0ac0*/  LOP3.LUT R2, R3, R24, RZ, 0x3c, !PT ;  /* 0x0000001803027212 */ /* 0x000fe400078e3cff */
[----:B------:R-:W-:Y:S02]  /*0ad0*/  IADD3 R24, PT, PT, R16, 0x425d3c, R17 ;  /* 0x00425d3c10187810 */ /* 0x000fe40007ffe011 */
[----:B------:R-:W-:Y:S02]  /*0ae0*/  LOP3.LUT R3, R26, R15, RZ, 0x3c, !PT ;  /* 0x0000000f1a037212 */ /* 0x000fe400078e3cff */
[----:B------:R-:W-:Y:S01]  /*0af0*/  I2FP.F32.U32 R15, R24 ;  /* 0x00000018000f7245 */ /* 0x000fe20000201000 */
[----:B---3--:R-:W-:Y:S01]  /*0b00*/  IMAD.SHL.U32 R29, R2, 0x10, RZ ;  /* 0x00000010021d7824 */ /* 0x008fe200078e00ff */
[----:B----4-:R-:W-:Y:S01]  /*0b10*/  @!P3 IADD3 R27, PT, PT, -R14, 0x1, RZ ;  /* 0x000000010e1bb810 */ /* 0x010fe20007ffe1ff */
[----:B------:R-:W-:Y:S01]  /*0b20*/  IMAD.SHL.U32 R14, R3, 0x2, RZ ;  /* 0x00000002030e7824 */ /* 0x000fe200078e00ff */
[----:B------:R-:W3:Y:S01]  /*0b30*/  @!P0 LDG.E R26, desc[UR4][R10.64+0x20] ;  /* 0x000020040a1a8981 */ /* 0x000ee2000c1e1900 */
[----:B------:R-:W-:-:S03]  /*0b40*/  FFMA R15, R15, R0, 1.1641532182693481445e-10 ;  /* 0x2f0000000f0f7423 */ /* 0x000fc60000000000 */
[----:B------:R-:W-:Y:S01]  /*0b50*/  LOP3.LUT R24, R2, R29, R14, 0x96, !PT ;  /* 0x0000001d02187212 */ /* 0x000fe200078e960e */
[----:B------:R4:W-:Y:S01]  /*0b60*/  @!P3 STG.E desc[UR4][R10.64+0xc], R27 ;  /* 0x00000c1b0a00b986 */ /* 0x0009e2000c101904 */
[----:B-1----:R-:W-:Y:S01]  /*0b70*/  DSETP.GEU.AND P3, PT, R12, UR6, PT ;  /* 0x000000060c007e2a */ /* 0x002fe2000bf6e000 */
[----:B------:R-:W1:Y:S01]  /*0b80*/  F2F.F64.F32 R14, R15 ;  /* 0x0000000f000e7310 */ /* 0x000e620000201800 */
[----:B------:R-:W-:Y:S02]  /*0b90*/  IADD3 R12, PT, PT, R16, 0x47e501, R2 ;  /* 0x0047e501100c7810 */ /* 0x000fe40007ffe002 */
[----:B------:R-:W-:Y:S02]  /*0ba0*/  LOP3.LUT R3, R24, R3, RZ, 0x3c, !PT ;  /* 0x0000000318037212 */ /* 0x000fe400078e3cff */
[----:B------:R-:W-:Y:S02]  /*0bb0*/  I2FP.F32.U32 R13, R12 ;  /* 0x0000000c000d7245 */ /* 0x000fe40000201000 */
[----:B------:R-:W-:-:S02]  /*0bc0*/  SHF.R.U32.HI R24, RZ, 0x2, R19 ;  /* 0x00000002ff187819 */ /* 0x000fc40000011613 */
[----:B------:R-:W-:Y:S02]  /*0bd0*/  IADD3 R12, PT, PT, R16, 0x4d6cc6, R3 ;  /* 0x004d6cc6100c7810 */ /* 0x000fe40007ffe003 */
[----:B------:R-:W-:Y:S02]  /*0be0*/  LOP3.LUT R24, R24, R19, RZ, 0x3c, !PT ;  /* 0x0000001318187212 */ /* 0x000fe400078e3cff */
[----:B------:R-:W-:Y:S02]  /*0bf0*/  I2FP.F32.U32 R19, R12 ;  /* 0x0000000c00137245 */ /* 0x000fe40000201000 */
[----:B------:R-:W-:Y:S01]  /*0c00*/  @!P6 IADD3 R29, PT, PT, -R18, 0x1, RZ ;  /* 0x00000001121de810 */ /* 0x000fe20007ffe1ff */
[-C--:B------:R-:W-:Y:S02]  /*0c10*/  FFMA R13, R13, R0.reuse, 1.1641532182693481445e-10 ;  /* 0x2f0000000d0d7423 */ /* 0x080fe40000000000 */
[----:B------:R-:W-:Y:S02]  /*0c20*/  FFMA R19, R19, R0, 1.1641532182693481445e-10 ;  /* 0x2f00000013137423 */ /* 0x000fe40000000000 */
[----:B------:R-:W-:Y:S01]  /*0c30*/  @!P6 STG.E desc[UR4][R10.64+0x10], R29 ;  /* 0x0000101d0a00e986 */ /* 0x000fe2000c101904 */
[----:B-1----:R-:W-:Y:S01]  /*0c40*/  DSETP.GEU.AND P6, PT, R14, UR6, PT ;  /* 0x000000060e007e2a */ /* 0x002fe2000bfce000 */
[----:B------:R-:W1:Y:S01]  /*0c50*/  F2F.F64.F32 R12, R13 ;  /* 0x0000000d000c7310 */ /* 0x000e620000201800 */
[----:B------:R-:W-:-:S02]  /*0c60*/  IMAD.SHL.U32 R15, R24, 0x2, RZ ;  /* 0x00000002180f7824 */ /* 0x000fc400078e00ff */
[----:B------:R-:W-:-:S05]  /*0c70*/  IMAD.SHL.U32 R14, R3, 0x10, RZ ;  /* 0x00000010030e7824 */ /* 0x000fca00078e00ff */
[----:B------:R-:W0:Y:S01]  /*0c80*/  F2F.F64.F32 R18, R19 ;  /* 0x0000001300127310 */ /* 0x000e220000201800 */
[----:B------:R-:W-:-:S04]  /*0c90*/  LOP3.LUT R15, R3, R14, R15, 0x96, !PT ;  /* 0x0000000e030f7212 */ /* 0x000fc800078e960f */
[----:B------:R-:W-:Y:S02]  /*0ca0*/  LOP3.LUT R14, R15, R24, RZ, 0x3c, !PT ;  /* 0x000000180f0e7212 */ /* 0x000fe400078e3cff */
[----:B------:R-:W-:Y:S01]  /*0cb0*/  @!P5 IADD3 R15, PT, PT, -R20, 0x1, RZ ;  /* 0x00000001140fd810 */ /* 0x000fe20007ffe1ff */
[----:B------:R-:W3:Y:S01]  /*0cc0*/  @!P4 LDG.E R24, desc[UR4][R10.64+0x24] ;  /* 0x000024040a18c981 */ /* 0x000ee2000c1e1900 */
[----:B----4-:R-:W-:Y:S02]  /*0cd0*/  @!P2 IADD3 R27, PT, PT, -R22, 0x1, RZ ;  /* 0x00000001161ba810 */ /* 0x010fe40007ffe1ff */
[----:B------:R-:W-:Y:S01]  /*0ce0*/  IADD3 R20, PT, PT, R16, 0x52f48b, R14 ;  /* 0x0052f48b10147810 */ /* 0x000fe20007ffe00e */
[----:B------:R4:W-:Y:S01]  /*0cf0*/  @!P5 STG.E desc[UR4][R10.64+0x14], R15 ;  /* 0x0000140f0a00d986 */ /* 0x0009e2000c101904 */
[----:B-1----:R-:W-:Y:S02]  /*0d00*/  DSETP.GEU.AND P5, PT, R12, UR6, PT ;  /* 0x000000060c007e2a */ /* 0x002fe4000bfae000 */
[----:B------:R-:W-:Y:S01]  /*0d10*/  I2FP.F32.U32 R13, R20 ;  /* 0x00000014000d7245 */ /* 0x000fe20000201000 */
[----:B------:R-:W-:Y:S01]  /*0d20*/  @!P2 STG.E desc[UR4][R10.64+0x18], R27 ;  /* 0x0000181b0a00a986 */ /* 0x000fe2000c101904 */
[----:B0-----:R-:W-:-:S03]  /*0d30*/  DSETP.GEU.AND P2, PT, R18, UR6, PT ;  /* 0x0000000612007e2a */ /* 0x001fc6000bf4e000 */
[----:B------:R-:W-:Y:S01]  /*0d40*/  FFMA R13, R13, R0, 1.1641532182693481445e-10 ;  /* 0x2f0000000d0d7423 */ /* 0x000fe20000000000 */
[----:B------:R-:W3:Y:S04]  /*0d50*/  @!P6 LDG.E R22, desc[UR4][R10.64+0x2c] ;  /* 0x00002c040a16e981 */ /* 0x000ee8000c1e1900 */
[----:B------:R-:W3:Y:S01]  /*0d60*/  @!P3 LDG.E R19, desc[UR4][R10.64+0x28] ;  /* 0x000028040a13b981 */ /* 0x000ee2000c1e1900 */
[----:B------:R-:W0:Y:S03]  /*0d70*/  F2F.F64.F32 R12, R13 ;  /* 0x0000000d000c7310 */ /* 0x000e260000201800 */
[----:B------:R-:W3:Y:S04]  /*0d80*/  @!P5 LDG.E R20, desc[UR4][R10.64+0x30] ;  /* 0x000030040a14d981 */ /* 0x000ee8000c1e1900 */
[----:B------:R-:W3:Y:S01]  /*0d90*/  @!P2 LDG.E R18, desc[UR4][R10.64+0x34] ;  /* 0x000034040a12a981 */ /* 0x000ee2000c1e1900 */
[----:B--2---:R-:W-:-:S05]  /*0da0*/  @!P1 IADD3 R23, PT, PT, -R23, 0x1, RZ ;  /* 0x0000000117179810 */ /* 0x004fca0007ffe1ff */
[----:B------:R1:W-:Y:S01]  /*0db0*/  @!P1 STG.E desc[UR4][R10.64+0x1c], R23 ;  /* 0x00001c170a009986 */ /* 0x0003e2000c101904 */
[----:B0-----:R-:W-:-:S14]  /*0dc0*/  DSETP.GEU.AND P1, PT, R12, UR6, PT ;  /* 0x000000060c007e2a */ /* 0x001fdc000bf2e000 */
[----:B------:R-:W2:Y:S01]  /*0dd0*/  @!P1 LDG.E R12, desc[UR4][R10.64+0x38] ;  /* 0x000038040a0c9981 */ /* 0x000ea2000c1e1900 */
[----:B------:R-:W-:-:S04]  /*0de0*/  SHF.R.U32.HI R28, RZ, 0x2, R25 ;  /* 0x00000002ff1c7819 */ /* 0x000fc80000011619 */
[----:B------:R-:W-:Y:S01]  /*0df0*/  LOP3.LUT R28, R28, R25, RZ, 0x3c, !PT ;  /* 0x000000191c1c7212 */ /* 0x000fe200078e3cff */
[----:B------:R-:W-:-:S04]  /*0e00*/  IMAD.SHL.U32 R13, R14, 0x10, RZ ;  /* 0x000000100e0d7824 */ /* 0x000fc800078e00ff */
[----:B----4-:R-:W-:-:S05]  /*0e10*/  IMAD.SHL.U32 R15, R28, 0x2, RZ ;  /* 0x000000021c0f7824 */ /* 0x010fca00078e00ff */
[----:B------:R-:W-:Y:S01]  /*0e20*/  LOP3.LUT R15, R14, R13, R15, 0x96, !PT ;  /* 0x0000000d0e0f7212 */ /* 0x000fe200078e960f */
[----:B------:R-:W-:-:S03]  /*0e30*/  VIADD R16, R16, 0x587c50 ;  /* 0x00587c5010107836 */ /* 0x000fc60000000000 */
[----:B------:R-:W-:-:S05]  /*0e40*/  LOP3.LUT R15, R15, R28, RZ, 0x3c, !PT ;  /* 0x0000001c0f0f7212 */ /* 0x000fca00078e3cff */
[----:B------:R-:W-:-:S05]  /*0e50*/  IMAD.IADD R13, R15, 0x1, R16 ;  /* 0x000000010f0d7824 */ /* 0x000fca00078e0210 */
[----:B-1----:R-:W-:-:S05]  /*0e60*/  I2FP.F32.U32 R23, R13 ;  /* 0x0000000d00177245 */ /* 0x002fca0000201000 */
[----:B------:R-:W-:Y:S01]  /*0e70*/  FFMA R23, R23, R0, 1.1641532182693481445e-10 ;  /* 0x2f00000017177423 */ /* 0x000fe20000000000 */
[----:B------:R-:W-:Y:S01]  /*0e80*/  BSSY.RECONVERGENT B0, `(.L_x_1) ;  /* 0x0000014000007945 */ /* 0x000fe20003800200 */
[----:B---3--:R-:W-:-:S05]  /*0e90*/  @!P0 IADD3 R13, PT, PT, -R26, 0x1, RZ ;  /* 0x000000011a0d8810 */ /* 0x008fca0007ffe1ff */
[----:B------:R2:W-:Y:S01]  /*0ea0*/  @!P0 STG.E desc[UR4][R10.64+0x20], R13 ;  /* 0x0000200d0a008986 */ /* 0x0005e2000c101904 */
[----:B------:R-:W-:Y:S02]  /*0eb0*/  @!P4 IADD3 R25, PT, PT, -R24, 0x1, RZ ;  /* 0x000000011819c810 */ /* 0x000fe40007ffe1ff */
[----:B------:R-:W-:Y:S02]  /*0ec0*/  @!P6 IADD3 R27, PT, PT, -R22, 0x1, RZ ;  /* 0x00000001161be810 */ /* 0x000fe40007ffe1ff */
[----:B------:R-:W0:Y:S01]  /*0ed0*/  F2F.F64.F32 R22, R23 ;  /* 0x0000001700167310 */ /* 0x000e220000201800 */
[----:B------:R-:W-:Y:S02]  /*0ee0*/  @!P3 IADD3 R19, PT, PT, -R19, 0x1, RZ ;  /* 0x000000011313b810 */ /* 0x000fe40007ffe1ff */
[----:B------:R-:W-:Y:S02]  /*0ef0*/  @!P5 IADD3 R29, PT, PT, -R20, 0x1, RZ ;  /* 0x00000001141dd810 */ /* 0x000fe40007ffe1ff */
[----:B------:R-:W-:Y:S01]  /*0f00*/  @!P2 IADD3 R18, PT, PT, -R18, 0x1, RZ ;  /* 0x000000011212a810 */ /* 0x000fe20007ffe1ff */
[----:B------:R1:W-:Y:S04]  /*0f10*/  @!P4 STG.E desc[UR4][R10.64+0x24], R25 ;  /* 0x000024190a00c986 */ /* 0x0003e8000c101904 */
[----:B------:R1:W-:Y:S04]  /*0f20*/  @!P3 STG.E desc[UR4][R10.64+0x28], R19 ;  /* 0x000028130a00b986 */ /* 0x0003e8000c101904 */
[----:B------:R1:W-:Y:S04]  /*0f30*/  @!P6 STG.E desc[UR4][R10.64+0x2c], R27 ;  /* 0x00002c1b0a00e986 */ /* 0x0003e8000c101904 */
[----:B------:R1:W-:Y:S04]  /*0f40*/  @!P5 STG.E desc[UR4][R10.64+0x30], R29 ;  /* 0x0000301d0a00d986 */ /* 0x0003e8000c101904 */
[----:B------:R1:W-:Y:S01]  /*0f50*/  @!P2 STG.E desc[UR4][R10.64+0x34], R18 ;  /* 0x000034120a00a986 */ /* 0x0003e2000c101904 */
[----:B0-----:R-:W-:Y:S01]  /*0f60*/  DSETP.GEU.AND P0, PT, R22, UR6, PT ;  /* 0x0000000616007e2a */ /* 0x001fe2000bf0e000 */
[----:B--2---:R-:W-:-:S13]  /*0f70*/  @!P1 IADD3 R13, PT, PT, -R12, 0x1, RZ ;  /* 0x000000010c0d9810 */ /* 0x004fda0007ffe1ff */
[----:B-1----:R-:W-:Y:S05]  /*0f80*/  @P0 BRA `(.L_x_2) ;  /* 0x00000000000c0947 */ /* 0x002fea0003800000 */
[----:B------:R-:W2:Y:S02]  /*0f90*/  LDG.E R0, desc[UR4][R10.64+0x3c] ;  /* 0x00003c040a007981 */ /* 0x000ea4000c1e1900 */
[----:B--2---:R-:W-:-:S05]  /*0fa0*/  IADD3 R19, PT, PT, -R0, 0x1, RZ ;  /* 0x0000000100137810 */ /* 0x004fca0007ffe1ff */
[----:B------:R0:W-:Y:S02]  /*0fb0*/  STG.E desc[UR4][R10.64+0x3c], R19 ;  /* 0x00003c130a007986 */ /* 0x0001e4000c101904 */
.L_x_2:
[----:B------:R-:W-:Y:S05]  /*0fc0*/  BSYNC.RECONVERGENT B0 ;  /* 0x0000000000007941 */ /* 0x000fea0003800200 */
.L_x_1:
[----:B------:R-:W-:Y:S04]  /*0fd0*/  @!P1 STG.E desc[UR4][R10.64+0x38], R13 ;  /* 0x0000380d0a009986 */ /* 0x000fe8000c101904 */
[----:B------:R-:W-:Y:S04]  /*0fe0*/  STG.E.64 desc[UR4][R8.64], R16 ;  /* 0x0000001008007986 */ /* 0x000fe8000c101b04 */
[----:B------:R-:W-:Y:S04]  /*0ff0*/  STG.E.64 desc[UR4][R8.64+0x8], R2 ;  /* 0x0000080208007986 */ /* 0x000fe8000c101b04 */
[----:B------:R-:W-:Y:S04]  /*1000*/  STG.E.64 desc[UR4][R8.64+0x10], R14 ;  /* 0x0000100e08007986 */ /* 0x000fe8000c101b04 */
[----:B-----5:R-:W-:Y:S04]  /*1010*/  STG.E.64 desc[UR4][R8.64+0x18], R4 ;  /* 0x0000180408007986 */ /* 0x020fe8000c101b04 */
[----:B------:R-:W-:Y:S04]  /*1020*/  STG.E.64 desc[UR4][R8.64+0x28], R6 ;  /* 0x0000280608007986 */ /* 0x000fe8000c101b04 */
[----:B------:R-:W-:Y:S01]  /*1030*/  STG.E desc[UR4][R8.64+0x20], R21 ;  /* 0x0000201508007986 */ /* 0x000fe2000c101904 */
[----:B------:R-:W-:Y:S05]  /*1040*/  EXIT ;  /* 0x000000000000794d */ /* 0x000fea0003800000 */
.L_x_3:
        /* <DEDUP_REMOVED lines=11> */
.L_x_51:


//--------------------- .text._Z21reset_immunity_kernelP5Agent --------------------------
	.section	.text._Z21reset_immunity_kernelP5Agent,"ax",@progbits
	.align	128
        .global         _Z21reset_immunity_kernelP5Agent
        .type           _Z21reset_immunity_kernelP5Agent,@function
        .size           _Z21reset_immunity_kernelP5Agent,(.L_x_52 - _Z21reset_immunity_kernelP5Agent)
        .other          _Z21reset_immunity_kernelP5Agent,@"STO_CUDA_ENTRY STV_DEFAULT"
_Z21reset_immunity_kernelP5Agent:
.text._Z21reset_immunity_kernelP5Agent:
        /* <DEDUP_REMOVED lines=14> */
[----:B------:R-:W-:-:S05]  /*00e0*/  LEA R5, R0, R5, 0x8 ;  /* 0x0000000500057211 */ /* 0x000fca00078e40ff */
[----:B0-----:R-:W-:-:S05]  /*00f0*/  IMAD.WIDE R2, R5, 0x50, R2 ;  /* 0x0000005005027825 */ /* 0x001fca00078e0202 */
[----:B-1----:R-:W-:Y:S01]  /*0100*/  STG.E.U8 desc[UR4][R2.64+0x48], RZ ;  /* 0x000048ff02007986 */ /* 0x002fe2000c101104 */
[----:B------:R-:W-:Y:S05]  /*0110*/  EXIT ;  /* 0x000000000000794d */ /* 0x000fea0003800000 */
.L_x_4:
        /* <DEDUP_REMOVED lines=14> */
.L_x_52:


//--------------------- .text._Z16reproduce_kernelP5AgentP17curandStateXORWOWiii --------------------------
	.section	.text._Z16reproduce_kernelP5AgentP17curandStateXORWOWiii,"ax",@progbits
	.align	128
        .global         _Z16reproduce_kernelP5AgentP17curandStateXORWOWiii
        .type           _Z16reproduce_kernelP5AgentP17curandStateXORWOWiii,@function
        .size           _Z16reproduce_kernelP5AgentP17curandStateXORWOWiii,(.L_x_53 - _Z16reproduce_kernelP5AgentP17curandStateXORWOWiii)
        .other          _Z16reproduce_kernelP5AgentP17curandStateXORWOWiii,@"STO_CUDA_ENTRY STV_DEFAULT"
_Z16reproduce_kernelP5AgentP17curandStateXORWOWiii:
.text._Z16reproduce_kernelP5AgentP17curandStateXORWOWiii:
[----:B------:R-:W0:Y:S08]  /*0000*/  LDC R1, c[0x0][0x37c] ;  /* 0x0000df00ff017b82 */ /* 0x000e300000000800 */
[----:B------:R-:W1:Y:S01]  /*0010*/  S2UR UR9, SR_CTAID.X ;  /* 0x00000000000979c3 */ /* 0x000e620000002500 */
[----:B------:R-:W2:Y:S01]  /*0020*/  LDCU UR7, c[0x0][0x394] ;  /* 0x00007280ff0777ac */ /* 0x000ea20008000800 */
[----:B0-----:R-:W-:-:S05]  /*0030*/  VIADD R1, R1, 0xfffffe70 ;  /* 0xfffffe7001017836 */ /* 0x001fca0000000000 */
[----:B------:R-:W-:Y:S01]  /*0040*/  R2UR UR16, R1 ;  /* 0x00000000011072ca */ /* 0x000fe200000e0000 */
[----:B------:R-:W0:Y:S01]  /*0050*/  S2UR UR6, SR_CTAID.Y ;  /* 0x00000000000679c3 */ /* 0x000e220000002600 */
[----:B-1----:R-:W-:-:S04]  /*0060*/  USHF.L.U32 UR5, UR9, 0x1, URZ ;  /* 0x0000000109057899 */ /* 0x002fc800080006ff */
[----:B------:R-:W-:-:S04]  /*0070*/  ULOP3.LUT UR4, UR5, 0x2, URZ, 0xc0, !UPT ;  /* 0x0000000205047892 */ /* 0x000fc8000f8ec0ff */
[----:B0-----:R-:W-:-:S04]  /*0080*/  ULOP3.LUT UR4, UR4, 0x1, UR6, 0xf8, !UPT ;  /* 0x0000000104047892 */ /* 0x001fc8000f8ef806 */
[----:B--2---:R-:W-:-:S06]  /*0090*/  UISETP.NE.AND UP0, UPT, UR4, UR7, UPT ;  /* 0x000000070400728c */ /* 0x004fcc000bf05270 */
[----:B------:R-:W-:-:S13]  /*00a0*/  PLOP3.LUT P0, PT, PT, PT, UP0, 0x80, 0x8 ;  /* 0x000000000008781c */ /* 0x000fda0003f0f008 */
[----:B------:R-:W-:Y:S05]  /*00b0*/  @P0 EXIT ;  /* 0x000000000000094d */ /* 0x000fea0003800000 */
[----:B------:R-:W0:Y:S01]  /*00c0*/  S2R R3, SR_TID.Y ;  /* 0x0000000000037919 */ /* 0x000e220000002200 */
[----:B------:R-:W0:Y:S01]  /*00d0*/  S2R R0, SR_CTAID.Y ;  /* 0x0000000000007919 */ /* 0x000e220000002600 */
[----:B------:R-:W1:Y:S01]  /*00e0*/  S2R R2, SR_TID.X ;  /* 0x0000000000027919 */ /* 0x000e620000002100 */
[----:B0-----:R-:W-:Y:S02]  /*00f0*/  IMAD R5, R0, 0x2, R3 ;  /* 0x0000000200057824 */ /* 0x001fe400078e0203 */
[----:B-1----:R-:W-:-:S05]  /*0100*/  VIADD R0, R2, UR5 ;  /* 0x0000000502007c36 */ /* 0x002fca0008000000 */
[----:B------:R-:W-:-:S04]  /*0110*/  VIMNMX.U32 R4, PT, PT, R0, R5, !PT ;  /* 0x0000000500047248 */ /* 0x000fc80007fe0000 */
[----:B------:R-:W-:-:S13]  /*0120*/  ISETP.GT.U32.AND P0, PT, R4, 0xff, PT ;  /* 0x000000ff0400780c */ /* 0x000fda0003f04070 */
[----:B------:R-:W-:Y:S05]  /*0130*/  @P0 EXIT ;  /* 0x000000000000094d */ /* 0x000fea0003800000 */
[----:B------:R-:W0:Y:S01]  /*0140*/  LDCU UR4, c[0x0][0x398] ;  /* 0x00007300ff0477ac */ /* 0x000e220008000800 */
[----:B------:R-:W-:Y:S01]  /*0150*/  LEA R2, R2, R3, 0x1 ;  /* 0x0000000302027211 */ /* 0x000fe200078e08ff */
[----:B------:R-:W1:Y:S01]  /*0160*/  LDC.64 R10, c[0x0][0x388] ;  /* 0x0000e200ff0a7b82 */ /* 0x000e620000000a00 */
[----:B------:R-:W-:Y:S02]  /*0170*/  IMAD.MOV.U32 R3, RZ, RZ, -0x3e32329b ;  /* 0xc1cdcd65ff037424 */ /* 0x000fe400078e00ff */
[----:B0-----:R-:W-:-:S04]  /*0180*/  ISETP.NE.AND P0, PT, R2, UR4, PT ;  /* 0x0000000402007c0c */ /* 0x001fc8000bf05270 */
[----:B------:R-:W-:Y:S01]  /*0190*/  ISETP.GT.U32.OR P0, PT, R2, 0x1, P0 ;  /* 0x000000010200780c */ /* 0x000fe20000704470 */
[----:B------:R-:W-:-:S12]  /*01a0*/  IMAD.MOV.U32 R2, RZ, RZ, 0x0 ;  /* 0x00000000ff027424 */ /* 0x000fd800078e00ff */
[----:B------:R-:W-:Y:S05]  /*01b0*/  @P0 EXIT ;  /* 0x000000000000094d */ /* 0x000fea0003800000 */
[----:B------:R-:W0:Y:S01]  /*01c0*/  LDCU.64 UR10, c[0x0][0x358] ;  /* 0x00006b00ff0a77ac */ /* 0x000e220008000a00 */
[----:B------:R-:W-:-:S04]  /*01d0*/  IMAD R5, R0, 0x100, R5 ;  /* 0x0000010000057824 */ /* 0x000fc800078e0205 */
[----:B-1----:R-:W-:-:S05]  /*01e0*/  IMAD.WIDE.U32 R10, R5, 0x30, R10 ;  /* 0x00000030050a7825 */ /* 0x002fca00078e000a */
[----:B0-----:R0:W5:Y:S04]  /*01f0*/  LDG.E R27, desc[UR10][R10.64+0x20] ;  /* 0x0000200a0a1b7981 */ /* 0x001168000c1e1900 */
[----:B------:R0:W5:Y:S04]  /*0200*/  LDG.E.64 R12, desc[UR10][R10.64+0x28] ;  /* 0x0000280a0a0c7981 */ /* 0x000168000c1e1b00 */
[----:B------:R0:W5:Y:S04]  /*0210*/  LDG.E.64 R14, desc[UR10][R10.64] ;  /* 0x0000000a0a0e7981 */ /* 0x000168000c1e1b00 */
[----:B------:R0:W5:Y:S04]  /*0220*/  LDG.E.64 R16, desc[UR10][R10.64+0x8] ;  /* 0x0000080a0a107981 */ /* 0x000168000c1e1b00 */
[----:B------:R0:W5:Y:S04]  /*0230*/  LDG.E.64 R18, desc[UR10][R10.64+0x10] ;  /* 0x0000100a0a127981 */ /* 0x000168000c1e1b00 */
[----:B------:R0:W5:Y:S01]  /*0240*/  LDG.E.64 R20, desc[UR10][R10.64+0x18] ;  /* 0x0000180a0a147981 */ /* 0x000162000c1e1b00 */
[----:B------:R-:W-:-:S02]  /*0250*/  ULOP3.LUT UR4, UR9, UR6, URZ, 0xfc, !UPT ;  /* 0x0000000609047292 */ /* 0x000fc4000f8efcff */
[----:B------:R-:W-:Y:S02]  /*0260*/  USHF.L.U32 UR6, UR6, 0x1, URZ ;  /* 0x0000000106067899 */ /* 0x000fe400080006ff */
[----:B------:R-:W-:Y:S01]  /*0270*/  ULOP3.LUT UP0, UR7, UR4, 0x7fffff80, URZ, 0xc0, !UPT ;  /* 0x7fffff8004077892 */ /* 0x000fe2000f80c0ff */
[----:B------:R-:W-:-:S08]  /*0280*/  UMOV UR8, 0xffffffff ;  /* 0xffffffff00087882 */ /* 0x000fd00000000000 */
[----:B0-----:R-:W-:Y:S05]  /*0290*/  BRA.U UP0, `(.L_x_5) ;  /* 0x0000000100447547 */ /* 0x001fea000b800000 */
[----:B------:R-:W0:Y:S01]  /*02a0*/  LDCU.64 UR4, c[0x0][0x380] ;  /* 0x00007000ff0477ac */ /* 0x000e220008000a00 */
[----:B------:R-:W-:-:S04]  /*02b0*/  ULEA UR12, UR9, UR6, 0x9 ;  /* 0x00000006090c7291 */ /* 0x000fc8000f8e48ff */
[----:B0-----:R-:W-:-:S06]  /*02c0*/  UIMAD.WIDE.U32 UR4, UR12, 0x50, UR4 ;  /* 0x000000500c0478a5 */ /* 0x001fcc000f8e0004 */
[----:B------:R-:W-:Y:S01]  /*02d0*/  MOV R4, UR4 ;  /* 0x0000000400047c02 */ /* 0x000fe20008000f00 */
[----:B------:R-:W-:-:S05]  /*02e0*/  IMAD.U32 R5, RZ, RZ, UR5 ;  /* 0x00000005ff057e24 */ /* 0x000fca000f8e00ff */
[----:B------:R-:W2:Y:S02]  /*02f0*/  LDG.E.U8 R4, desc[UR10][R4.64+0x48] ;  /* 0x0000480a04047981 */ /* 0x000ea4000c1e1100 */
[----:B--2---:R-:W-:-:S13]  /*0300*/  ISETP.NE.AND P0, PT, R4, RZ, PT ;  /* 0x000000ff0400720c */ /* 0x004fda0003f05270 */
[----:B------:R-:W-:Y:S05]  /*0310*/  @P0 BRA `(.L_x_5) ;  /* 0x0000000000240947 */ /* 0x000fea0003800000 */
[----:B------:R-:W-:Y:S02]  /*0320*/  IMAD.U32 R4, RZ, RZ, UR4 ;  /* 0x00000004ff047e24 */ /* 0x000fe4000f8e00ff */
[----:B------:R-:W-:-:S06]  /*0330*/  IMAD.U32 R5, RZ, RZ, UR5 ;  /* 0x00000005ff057e24 */ /* 0x000fcc000f8e00ff */
[----:B------:R-:W2:Y:S02]  /*0340*/  LDG.E.64 R4, desc[UR10][R4.64+0x40] ;  /* 0x0000400a04047981 */ /* 0x000ea4000c1e1b00 */
[----:B--2---:R-:W-:-:S14]  /*0350*/  DSETP.GT.AND P0, PT, R4, -1.00000000000000000000e+09, PT ;  /* 0xc1cdcd650400742a */ /* 0x004fdc0003f04000 */
[----:B------:R-:W-:Y:S01]  /*0360*/  VOTEU.ANY UP0, P0 ;  /* 0x0000000000ff7886 */ /* 0x000fe20000000100 */
[----:B------:R-:W-:-:S04]  /*0370*/  PLOP3.LUT P0, PT, PT, PT, UP0, 0x80, 0x8 ;  /* 0x000000000008781c */ /* 0x000fc80003f0f008 */
[----:B------:R-:W-:-:S09]  /*0380*/  @UP0 UMOV UR8, UR12 ;  /* 0x0000000c00080c82 */ /* 0x000fd20008000000 */
[----:B------:R-:W-:Y:S01]  /*0390*/  @P0 MOV R2, R4 ;  /* 0x0000000400020202 */ /* 0x000fe20000000f00 */
[----:B------:R-:W-:-:S07]  /*03a0*/  @P0 IMAD.MOV.U32 R3, RZ, RZ, R5 ;  /* 0x000000ffff030224 */ /* 0x000fce00078e0005 */
.L_x_5:
[----:B------:R-:W-:-:S09]  /*03b0*/  UISETP.NE.AND UP0, UPT, UR7, URZ, UPT ;  /* 0x000000ff0700728c */ /* 0x000fd2000bf05270 */
[----:B------:R-:W-:Y:S05]  /*03c0*/  BRA.U UP0, `(.L_x_6) ;  /* 0x00000001003c7547 */ /* 0x000fea000b800000 */
[----:B------:R-:W0:Y:S01]  /*03d0*/  LDCU.64 UR4, c[0x0][0x380] ;  /* 0x00007000ff0477ac */ /* 0x000e220008000a00 */
[----:B------:R-:W-:-:S04]  /*03e0*/  ULEA UR7, UR9, UR6, 0x9 ;  /* 0x0000000609077291 */ /* 0x000fc8000f8e48ff */
[----:B0-----:R-:W-:-:S06]  /*03f0*/  UIMAD.WIDE.U32 UR4, UR7, 0x50, UR4 ;  /* 0x00000050070478a5 */ /* 0x001fcc000f8e0004 */
[----:B------:R-:W-:Y:S02]  /*0400*/  IMAD.U32 R4, RZ, RZ, UR4 ;  /* 0x00000004ff047e24 */ /* 0x000fe4000f8e00ff */
[----:B------:R-:W-:-:S05]  /*0410*/  IMAD.U32 R5, RZ, RZ, UR5 ;  /* 0x00000005ff057e24 */ /* 0x000fca000f8e00ff */
[----:B------:R-:W2:Y:S02]  /*0420*/  LDG.E.U8 R0, desc[UR10][R4.64+0x98] ;  /* 0x0000980a04007981 */ /* 0x000ea4000c1e1100 */
[----:B--2---:R-:W-:-:S13]  /*0430*/  ISETP.NE.AND P0, PT, R0, RZ, PT ;  /* 0x000000ff0000720c */ /* 0x004fda0003f05270 */
[----:B------:R-:W-:Y:S05]  /*0440*/  @P0 BRA `(.L_x_6) ;  /* 0x00000000001c0947 */ /* 0x000fea0003800000 */
[----:B------:R-:W2:Y:S02]  /*0450*/  LDG.E.64 R4, desc[UR10][R4.64+0x90] ;  /* 0x0000900a04047981 */ /* 0x000ea4000c1e1b00 */
[----:B--2---:R-:W-:-:S14]  /*0460*/  DSETP.GT.AND P0, PT, R4, R2, PT ;  /* 0x000000020400722a */ /* 0x004fdc0003f04000 */
[----:B------:R-:W-:Y:S01]  /*0470*/  VOTEU.ANY UP1, P0 ;  /* 0x0000000000ff7886 */ /* 0x000fe20000020100 */
[----:B------:R-:W-:-:S04]  /*0480*/  PLOP3.LUT P0, PT, PT, PT, UP1, 0x80, 0x8 ;  /* 0x000000000008781c */ /* 0x000fc80003f0f018 */
[----:B------:R-:W-:-:S09]  /*0490*/  @UP1 UIADD3 UR8, UPT, UPT, UR7, 0x1, URZ ;  /* 0x0000000107081890 */ /* 0x000fd2000fffe0ff */
[----:B------:R-:W-:Y:S01]  /*04a0*/  @P0 MOV R2, R4 ;  /* 0x0000000400020202 */ /* 0x000fe20000000f00 */
[----:B------:R-:W-:-:S07]  /*04b0*/  @P0 IMAD.MOV.U32 R3, RZ, RZ, R5 ;  /* 0x000000ffff030224 */ /* 0x000fce00078e0005 */
.L_x_6:
[----:B------:R-:W-:Y:S01]  /*04c0*/  ULEA UR7, UR9, 0x100, 0x9 ;  /* 0x0000010009077891 */ /* 0x000fe2000f8e48ff */
[----:B------:R-:W-:Y:S11]  /*04d0*/  BRA.U UP0, `(.L_x_7) ;  /* 0x00000001003c7547 */ /* 0x000ff6000b800000 */
        /* <DEDUP_REMOVED lines=12> */
[----:B------:R-:W-:-:S09]  /*05a0*/  @UP1 UIADD3 UR8, UPT, UPT, UR6, UR7, URZ ;  /* 0x0000000706081290 */ /* 0x000fd2000fffe0ff */
[----:B------:R-:W-:Y:S01]  /*05b0*/  @P0 MOV R2, R4 ;  /* 0x0000000400020202 */ /* 0x000fe20000000f00 */
[----:B------:R-:W-:-:S07]  /*05c0*/  @P0 IMAD.MOV.U32 R3, RZ, RZ, R5 ;  /* 0x000000ffff030224 */ /* 0x000fce00078e0005 */
.L_x_7:
[----:B------:R-:W-:Y:S05]  /*05d0*/  BRA.U UP0, `(.L_x_8) ;  /* 0x0000000100347547 */ /* 0x000fea000b800000 */
[----:B------:R-:W0:Y:S01]  /*05e0*/  LDCU.64 UR4, c[0x0][0x380] ;  /* 0x00007000ff0477ac */ /* 0x000e220008000a00 */
[----:B------:R-:W-:-:S04]  /*05f0*/  UIADD3 UR6, UPT, UPT, UR6, UR7, URZ ;  /* 0x0000000706067290 */ /* 0x000fc8000fffe0ff */
[----:B0-----:R-:W-:-:S06]  /*0600*/  UIMAD.WIDE.U32 UR4, UR6, 0x50, UR4 ;  /* 0x00000050060478a5 */ /* 0x001fcc000f8e0004 */
[----:B------:R-:W-:Y:S02]  /*0610*/  IMAD.U32 R4, RZ, RZ, UR4 ;  /* 0x00000004ff047e24 */ /* 0x000fe4000f8e00ff */
[----:B------:R-:W-:-:S05]  /*0620*/  IMAD.U32 R5, RZ, RZ, UR5 ;  /* 0x00000005ff057e24 */ /* 0x000fca000f8e00ff */
[----:B------:R-:W2:Y:S02]  /*0630*/  LDG.E.U8 R0, desc[UR10][R4.64+0x98] ;  /* 0x0000980a04007981 */ /* 0x000ea4000c1e1100 */
[----:B--2---:R-:W-:-:S13]  /*0640*/  ISETP.NE.AND P0, PT, R0, RZ, PT ;  /* 0x000000ff0000720c */ /* 0x004fda0003f05270 */
[----:B------:R-:W-:Y:S05]  /*0650*/  @P0 BRA `(.L_x_8) ;  /* 0x0000000000140947 */ /* 0x000fea0003800000 */
[----:B------:R-:W2:Y:S01]  /*0660*/  LDG.E.64 R4, desc[UR10][R4.64+0x90] ;  /* 0x0000900a04047981 */ /* 0x000ea2000c1e1b00 */
[----:B------:R-:W-:Y:S01]  /*0670*/  UIADD3 UR4, UPT, UPT, UR6, 0x1, URZ ;  /* 0x0000000106047890 */ /* 0x000fe2000fffe0ff */
[----:B--2---:R-:W-:-:S14]  /*0680*/  DSETP.GT.AND P0, PT, R4, R2, PT ;  /* 0x000000020400722a */ /* 0x004fdc0003f04000 */
[----:B------:R-:W-:-:S05]  /*0690*/  VOTEU.ANY UP0, P0 ;  /* 0x0000000000ff7886 */ /* 0x000fca0000000100 */
[----:B------:R-:W-:-:S05]  /*06a0*/  @UP0 UMOV UR8, UR4 ;  /* 0x0000000400080c82 */ /* 0x000fca0008000000 */
.L_x_8:
[----:B------:R-:W-:-:S09]  /*06b0*/  UISETP.NE.AND UP0, UPT, UR8, -0x1, UPT ;  /* 0xffffffff0800788c */ /* 0x000fd2000bf05270 */
[----:B------:R-:W-:Y:S05]  /*06c0*/  BRA.U !UP0, `(.L_x_9) ;  /* 0x00000015083c7547 */ /* 0x000fea000b800000 */
[----:B------:R-:W0:Y:S01]  /*06d0*/  LDCU UR6, c[0x0][0x390] ;  /* 0x00007200ff0677ac */ /* 0x000e220008000800 */
[----:B------:R-:W-:Y:S01]  /*06e0*/  HFMA2 R4, -RZ, RZ, 0, 0 ;  /* 0x00000000ff047431 */ /* 0x000fe200000001ff */
[----:B0-----:R-:W-:-:S09]  /*06f0*/  UISETP.GE.AND UP0, UPT, UR6, URZ, UPT ;  /* 0x000000ff0600728c */ /* 0x001fd2000bf06270 */
[----:B------:R-:W-:Y:S05]  /*0700*/  BRA.U !UP0, `(.L_x_10) ;  /* 0x0000000d08ec7547 */ /* 0x000fea000b800000 */
[----:B------:R-:W-:Y:S01]  /*0710*/  ULOP3.LUT UR4, UR8, 0xff, URZ, 0xc0, !UPT ;  /* 0x000000ff08047892 */ /* 0x000fe2000f8ec0ff */
[----:B------:R-:W-:Y:S01]  /*0720*/  MOV R4, RZ ;  /* 0x000000ff00047202 */ /* 0x000fe20000000f00 */
[----:B------:R-:W-:Y:S01]  /*0730*/  UIADD3 UR12, UPT, UPT, -UR6, 0x1, URZ ;  /* 0x00000001060c7890 */ /* 0x000fe2000fffe1ff */
[----:B------:R-:W-:Y:S01]  /*0740*/  IMAD.MOV.U32 R3, RZ, RZ, 0x41cdcd65 ;  /* 0x41cdcd65ff037424 */ /* 0x000fe200078e00ff */
[----:B------:R-:W-:Y:S02]  /*0750*/  ULOP3.LUT UR4, UR4, 0x100, URZ, 0xfc, !UPT ;  /* 0x0000010004047892 */ /* 0x000fe4000f8efcff */
[----:B------:R-:W-:Y:S02]  /*0760*/  UIADD3 UR7, UPT, UPT, -UR6, URZ, URZ ;  /* 0x000000ff06077290 */ /* 0x000fe4000fffe1ff */
[----:B------:R-:W-:Y:S02]  /*0770*/  UIADD3 UR9, UPT, UPT, UR4, UR12, URZ ;  /* 0x0000000c04097290 */ /* 0x000fe4000fffe0ff */
[----:B------:R-:W-:-:S02]  /*0780*/  UIADD3 UR4, UPT, UPT, UR4, -UR6, URZ ;  /* 0x8000000604047290 */ /* 0x000fc4000fffe0ff */
[----:B------:R-:W-:Y:S02]  /*0790*/  UIADD3 UR15, UPT, UPT, UR9, 0x1, URZ ;  /* 0x00000001090f7890 */ /* 0x000fe4000fffe0ff */
[----:B------:R-:W-:Y:S02]  /*07a0*/  USHF.R.S32.HI UR5, URZ, 0x1f, UR4 ;  /* 0x0000001fff057899 */ /* 0x000fe40008011404 */
[----:B------:R-:W-:Y:S02]  /*07b0*/  USHF.R.S32.HI UR13, URZ, 0x1f, UR9 ;  /* 0x0000001fff0d7899 */ /* 0x000fe40008011409 */
[----:B------:R-:W-:Y:S01]  /*07c0*/  IMAD.U32 R2, RZ, RZ, UR15 ;  /* 0x0000000fff027e24 */ /* 0x000fe2000f8e00ff */
[----:B------:R-:W-:Y:S02]  /*07d0*/  ULEA.HI UR5, UR5, UR4, URZ, 0x8 ;  /* 0x0000000405057291 */ /* 0x000fe4000f8f40ff */
[----:B------:R-:W-:Y:S01]  /*07e0*/  UIADD3 UR14, UPT, UPT, -UR6, 0x2, URZ ;  /* 0x00000002060e7890 */ /* 0x000fe2000fffe1ff */
[----:B------:R-:W-:Y:S01]  /*07f0*/  IMAD.U32 R0, RZ, RZ, UR13 ;  /* 0x0000000dff007e24 */ /* 0x000fe2000f8e00ff */
[----:B------:R-:W-:Y:S01]  /*0800*/  SHF.R.S32.HI R2, RZ, 0x1f, R2 ;  /* 0x0000001fff027819 */ /* 0x000fe20000011402 */
[----:B------:R-:W-:Y:S01]  /*0810*/  UIADD3 UR6, UPT, UPT, -UR6, 0x3, URZ ;  /* 0x0000000306067890 */ /* 0x000fe2000fffe1ff */
[----:B------:R-:W-:-:S02]  /*0820*/  IMAD.U32 R25, RZ, RZ, UR5 ;  /* 0x00000005ff197e24 */ /* 0x000fc4000f8e00ff */
[----:B------:R-:W-:Y:S02]  /*0830*/  LEA.HI R0, R0, UR9, RZ, 0x8 ;  /* 0x0000000900007c11 */ /* 0x000fe4000f8f40ff */
[----:B------:R-:W-:Y:S02]  /*0840*/  LEA.HI R2, R2, UR15, RZ, 0x8 ;  /* 0x0000000f02027c11 */ /* 0x000fe4000f8f40ff */
[----:B------:R-:W-:Y:S02]  /*0850*/  LOP3.LUT R25, R25, 0xffffff00, RZ, 0xc0, !PT ;  /* 0xffffff0019197812 */ /* 0x000fe400078ec0ff */
[----:B------:R-:W-:Y:S02]  /*0860*/  LOP3.LUT R0, R0, 0xffffff00, RZ, 0xc0, !PT ;  /* 0xffffff0000007812 */ /* 0x000fe400078ec0ff */
[----:B------:R-:W-:Y:S01]  /*0870*/  LOP3.LUT R9, R2, 0xffffff00, RZ, 0xc0, !PT ;  /* 0xffffff0002097812 */ /* 0x000fe200078ec0ff */
[----:B------:R-:W-:Y:S01]  /*0880*/  IMAD.MOV.U32 R2, RZ, RZ, 0x0 ;  /* 0x00000000ff027424 */ /* 0x000fe200078e00ff */
[----:B------:R-:W-:-:S02]  /*0890*/  IADD3 R25, PT, PT, -R25, UR4, RZ ;  /* 0x0000000419197c10 */ /* 0x000fc4000fffe1ff */
[----:B------:R-:W-:Y:S02]  /*08a0*/  IADD3 R24, PT, PT, -R0, UR9, RZ ;  /* 0x0000000900187c10 */ /* 0x000fe4000fffe1ff */
[----:B------:R-:W-:-:S07]  /*08b0*/  IADD3 R9, PT, PT, -R9, UR15, RZ ;  /* 0x0000000f09097c10 */ /* 0x000fce000fffe1ff */
.L_x_26:
[----:B------:R-:W-:Y:S02]  /*08c0*/  ULEA.HI UR4, UR8, UR7, URZ, 0x18 ;  /* 0x0000000708047291 */ /* 0x000fe4000f8fc0ff */
[----:B------:R-:W-:Y:S02]  /*08d0*/  UISETP.NE.AND UP0, UPT, UR7, URZ, UPT ;  /* 0x000000ff0700728c */ /* 0x000fe4000bf05270 */
[----:B------:R-:W-:-:S04]  /*08e0*/  UIADD3 UR4, UPT, UPT, UR4, 0x100, URZ ;  /* 0x0000010004047890 */ /* 0x000fc8000fffe0ff */
[----:B------:R-:W-:-:S04]  /*08f0*/  USHF.R.S32.HI UR5, URZ, 0x1f, UR4 ;  /* 0x0000001fff057899 */ /* 0x000fc80008011404 */
[----:B------:R-:W-:-:S04]  /*0900*/  ULEA.HI UR5, UR5, UR4, URZ, 0x8 ;  /* 0x0000000405057291 */ /* 0x000fc8000f8f40ff */
[----:B------:R-:W-:-:S04]  /*0910*/  ULOP3.LUT UR5, UR5, 0xffff00, URZ, 0xc0, !UPT ;  /* 0x00ffff0005057892 */ /* 0x000fc8000f8ec0ff */
[----:B------:R-:W-:Y:S01]  /*0920*/  UIADD3 UR5, UPT, UPT, UR4, -UR5, URZ ;  /* 0x8000000504057290 */ /* 0x000fe2000fffe0ff */
[----:B0123--:R-:W-:Y:S11]  /*0930*/  BRA.U UP0, `(.L_x_11) ;  /* 0x0000000100507547 */ /* 0x00fff6000b800000 */
[----:B------:R-:W0:Y:S01]  /*0940*/  LDC.64 R6, c[0x0][0x380] ;  /* 0x0000e000ff067b82 */ /* 0x000e220000000a00 */
[----:B------:R-:W-:-:S05]  /*0950*/  IMAD.U32 R0, RZ, RZ, UR5 ;  /* 0x00000005ff007e24 */ /* 0x000fca000f8e00ff */
[----:B------:R-:W-:-:S05]  /*0960*/  LEA R0, R0, R25, 0x8 ;  /* 0x0000001900007211 */ /* 0x000fca00078e40ff */
[----:B0-----:R-:W-:-:S05]  /*0970*/  IMAD.WIDE R6, R0, 0x50, R6 ;  /* 0x0000005000067825 */ /* 0x001fca00078e0206 */
[----:B------:R-:W2:Y:S02]  /*0980*/  LDG.E.U8 R5, desc[UR10][R6.64+0x48] ;  /* 0x0000480a06057981 */ /* 0x000ea4000c1e1100 */
[----:B--2---:R-:W-:-:S13]  /*0990*/  ISETP.NE.AND P0, PT, R5, RZ, PT ;  /* 0x000000ff0500720c */ /* 0x004fda0003f05270 */
[----:B------:R-:W-:Y:S05]  /*09a0*/  @P0 BRA `(.L_x_11) ;  /* 0x0000000000340947 */ /* 0x000fea0003800000 */
[----:B------:R-:W2:Y:S02]  /*09b0*/  LDG.E.64 R6, desc[UR10][R6.64+0x40] ;  /* 0x0000400a06067981 */ /* 0x000ea4000c1e1b00 */
[----:B--2---:R-:W-:-:S14]  /*09c0*/  DSETP.GEU.AND P0, PT, R6, R2, PT ;  /* 0x000000020600722a */ /* 0x004fdc0003f0e000 */
[----:B------:R-:W-:Y:S05]  /*09d0*/  @!P0 BRA `(.L_x_12) ;  /* 0x0000000000188947 */ /* 0x000fea0003800000 */
[----:B------:R-:W-:-:S14]  /*09e0*/  DSETP.NEU.AND P0, PT, R6, R2, PT ;  /* 0x000000020600722a */ /* 0x000fdc0003f0d000 */
[----:B------:R-:W-:Y:S05]  /*09f0*/  @P0 BRA `(.L_x_11) ;  /* 0x0000000000200947 */ /* 0x000fea0003800000 */
[C---:B------:R-:W-:Y:S01]  /*0a00*/  LEA R5, R4.reuse, UR16, 0x2 ;  /* 0x0000001004057c11 */ /* 0x040fe2000f8e10ff */
[----:B------:R-:W-:-:S04]  /*0a10*/  VIADD R4, R4, 0x1 ;  /* 0x0000000104047836 */ /* 0x000fc80000000000 */
[----:B------:R1:W-:Y:S01]  /*0a20*/  STL [R5], R0 ;  /* 0x0000000005007387 */ /* 0x0003e20000100800 */
[----:B------:R-:W-:Y:S05]  /*0a30*/  BRA `(.L_x_11) ;  /* 0x0000000000107947 */ /* 0x000fea0003800000 */
.L_x_12:
[----:B------:R0:W-:Y:S01]  /*0a40*/  STL [R1], R0 ;  /* 0x0000000001007387 */ /* 0x0001e20000100800 */
[----:B------:R-:W-:Y:S01]  /*0a50*/  IMAD.MOV.U32 R2, RZ, RZ, R6 ;  /* 0x000000ffff027224 */ /* 0x000fe200078e0006 */
[----:B------:R-:W-:Y:S01]  /*0a60*/  MOV R4, 0x1 ;  /* 0x0000000100047802 */ /* 0x000fe20000000f00 */
[----:B------:R-:W-:-:S07]  /*0a70*/  IMAD.MOV.U32 R3, RZ, RZ, R7 ;  /* 0x000000ffff037224 */ /* 0x000fce00078e0007 */
.L_x_11:
[----:B------:R-:W2:Y:S01]  /*0a80*/  LDCU UR9, c[0x0][0x390] ;  /* 0x00007200ff0977ac */ /* 0x000ea20008000800 */
[----:B------:R-:W-:Y:S01]  /*0a90*/  IMAD.U32 R6, RZ, RZ, UR12 ;  /* 0x0000000cff067e24 */ /* 0x000fe2000f8e00ff */
[----:B--2---:R-:W-:-:S04]  /*0aa0*/  ULOP3.LUT UR4, UR9, 0x1, URZ, 0xc0, !UPT ;  /* 0x0000000109047892 */ /* 0x004fc8000f8ec0ff */
[----:B------:R-:W-:-:S09]  /*0ab0*/  UISETP.NE.U32.AND UP0, UPT, UR4, 0x1, UPT ;  /* 0x000000010400788c */ /* 0x000fd2000bf05070 */
[----:B------:R-:W-:Y:S05]  /*0ac0*/  BRA.U UP0, `(.L_x_13) ;  /* 0x0000000100d87547 */ /* 0x000fea000b800000 */
[----:B01----:R-:W-:Y:S02]  /*0ad0*/  IABS R0, UR12 ;  /* 0x0000000c00007c13 */ /* 0x003fe40008000000 */
[----:B------:R-:W-:-:S05]  /*0ae0*/  IABS R5, UR7 ;  /* 0x0000000700057c13 */ /* 0x000fca0008000000 */
[----:B------:R-:W-:-:S05]  /*0af0*/  IMAD.IADD R0, R0, 0x1, R5 ;  /* 0x0000000100007824 */ /* 0x000fca00078e0205 */
[----:B------:R-:W-:-:S13]  /*0b00*/  ISETP.GT.AND P0, PT, R0, UR9, PT ;  /* 0x0000000900007c0c */ /* 0x000fda000bf04270 */
[----:B------:R-:W-:Y:S05]  /*0b10*/  @P0 BRA `(.L_x_14) ;  /* 0x0000000000500947 */ /* 0x000fea0003800000 */
        /* <DEDUP_REMOVED lines=16> */
.L_x_15:
[----:B------:R0:W-:Y:S01]  /*0c20*/  STL [R1], R0 ;  /* 0x0000000001007387 */ /* 0x0001e20000100800 */
[----:B------:R-:W-:Y:S01]  /*0c30*/  IMAD.MOV.U32 R2, RZ, RZ, R6 ;  /* 0x000000ffff027224 */ /* 0x000fe200078e0006 */
[----:B------:R-:W-:Y:S01]  /*0c40*/  MOV R4, 0x1 ;  /* 0x0000000100047802 */ /* 0x000fe20000000f00 */
[----:B------:R-:W-:-:S07]  /*0c50*/  IMAD.MOV.U32 R3, RZ, RZ, R7 ;  /* 0x000000ffff037224 */ /* 0x000fce00078e0007 */
.L_x_14:
[----:B01----:R-:W-:Y:S01]  /*0c60*/  IABS R0, UR14 ;  /* 0x0000000e00007c13 */ /* 0x003fe20008000000 */
[----:B------:R-:W-:-:S04]  /*0c70*/  IMAD.U32 R6, RZ, RZ, UR6 ;  /* 0x00000006ff067e24 */ /* 0x000fc8000f8e00ff */
[----:B------:R-:W-:-:S05]  /*0c80*/  IMAD.IADD R5, R5, 0x1, R0 ;  /* 0x0000000105057824 */ /* 0x000fca00078e0200 */
[----:B------:R-:W-:-:S13]  /*0c90*/  ISETP.GT.AND P0, PT, R5, UR9, PT ;  /* 0x0000000905007c0c */ /* 0x000fda000bf04270 */
[----:B------:R-:W-:Y:S05]  /*0ca0*/  @P0 BRA `(.L_x_13) ;  /* 0x0000000000600947 */ /* 0x000fea0003800000 */
[----:B------:R-:W0:Y:S01]  /*0cb0*/  LDC.64 R22, c[0x0][0x380] ;  /* 0x0000e000ff167b82 */ /* 0x000e220000000a00 */
[----:B------:R-:W-:-:S05]  /*0cc0*/  IMAD.U32 R0, RZ, RZ, UR5 ;  /* 0x00000005ff007e24 */ /* 0x000fca000f8e00ff */
[----:B------:R-:W-:-:S05]  /*0cd0*/  LEA R0, R0, R9, 0x8 ;  /* 0x0000000900007211 */ /* 0x000fca00078e40ff */
[----:B0-----:R-:W-:-:S05]  /*0ce0*/  IMAD.WIDE R22, R0, 0x50, R22 ;  /* 0x0000005000167825 */ /* 0x001fca00078e0216 */
[----:B------:R-:W2:Y:S01]  /*0cf0*/  LDG.E.U8 R5, desc[UR10][R22.64+0x48] ;  /* 0x0000480a16057981 */ /* 0x000ea2000c1e1100 */
[----:B------:R-:W-:Y:S01]  /*0d00*/  IMAD.U32 R6, RZ, RZ, UR6 ;  /* 0x00000006ff067e24 */ /* 0x000fe2000f8e00ff */
[----:B--2---:R-:W-:-:S13]  /*0d10*/  ISETP.NE.AND P0, PT, R5, RZ, PT ;  /* 0x000000ff0500720c */ /* 0x004fda0003f05270 */
[----:B------:R-:W-:Y:S05]  /*0d20*/  @P0 BRA `(.L_x_13) ;  /* 0x0000000000400947 */ /* 0x000fea0003800000 */
[----:B------:R-:W2:Y:S02]  /*0d30*/  LDG.E.64 R22, desc[UR10][R22.64+0x40] ;  /* 0x0000400a16167981 */ /* 0x000ea4000c1e1b00 */
[----:B--2---:R-:W-:-:S14]  /*0d40*/  DSETP.GEU.AND P0, PT, R22, R2, PT ;  /* 0x000000021600722a */ /* 0x004fdc0003f0e000 */
[----:B------:R-:W-:Y:S05]  /*0d50*/  @!P0 BRA `(.L_x_16) ;  /* 0x0000000000208947 */ /* 0x000fea0003800000 */
[----:B------:R-:W-:Y:S01]  /*0d60*/  DSETP.NEU.AND P0, PT, R22, R2, PT ;  /* 0x000000021600722a */ /* 0x000fe20003f0d000 */
[----:B------:R-:W-:-:S13]  /*0d70*/  IMAD.U32 R6, RZ, RZ, UR6 ;  /* 0x00000006ff067e24 */ /* 0x000fda000f8e00ff */
[----:B------:R-:W-:Y:S05]  /*0d80*/  @P0 BRA `(.L_x_13) ;  /* 0x0000000000280947 */ /* 0x000fea0003800000 */
[C---:B------:R-:W-:Y:S01]  /*0d90*/  LEA R5, R4.reuse, UR16, 0x2 ;  /* 0x0000001004057c11 */ /* 0x040fe2000f8e10ff */
[----:B------:R-:W-:Y:S01]  /*0da0*/  VIADD R4, R4, 0x1 ;  /* 0x0000000104047836 */ /* 0x000fe20000000000 */
[----:B------:R-:W-:-:S03]  /*0db0*/  MOV R6, UR6 ;  /* 0x0000000600067c02 */ /* 0x000fc60008000f00 */
[----:B------:R2:W-:Y:S01]  /*0dc0*/  STL [R5], R0 ;  /* 0x0000000005007387 */ /* 0x0005e20000100800 */
[----:B------:R-:W-:Y:S05]  /*0dd0*/  BRA `(.L_x_13) ;  /* 0x0000000000147947 */ /* 0x000fea0003800000 */
.L_x_16:
[----:B------:R3:W-:Y:S01]  /*0de0*/  STL [R1], R0 ;  /* 0x0000000001007387 */ /* 0x0007e20000100800 */
[----:B------:R-:W-:Y:S01]  /*0df0*/  IMAD.MOV.U32 R2, RZ, RZ, R22 ;  /* 0x000000ffff027224 */ /* 0x000fe200078e0016 */
[----:B------:R-:W-:Y:S01]  /*0e00*/  MOV R6, UR6 ;  /* 0x0000000600067c02 */ /* 0x000fe20008000f00 */
[----:B------:R-:W-:Y:S02]  /*0e10*/  IMAD.MOV.U32 R3, RZ, RZ, R23 ;  /* 0x000000ffff037224 */ /* 0x000fe400078e0017 */
[----:B------:R-:W-:-:S07]  /*0e20*/  IMAD.MOV.U32 R4, RZ, RZ, 0x1 ;  /* 0x00000001ff047424 */ /* 0x000fce00078e00ff */
.L_x_13:
[----:B------:R-:W-:-:S09]  /*0e30*/  UISETP.GE.U32.AND UP0, UPT, UR9, 0x2, UPT ;  /* 0x000000020900788c */ /* 0x000fd2000bf06070 */
[----:B------:R-:W-:Y:S05]  /*0e40*/  BRA.U !UP0, `(.L_x_17) ;  /* 0x00000009080c7547 */ /* 0x000fea000b800000 */
[----:B------:R-:W-:Y:S01]  /*0e50*/  ULOP3.LUT UR13, UR8, 0xff, URZ, 0xc0, !UPT ;  /* 0x000000ff080d7892 */ /* 0x000fe2000f8ec0ff */
[C---:B------:R-:W-:Y:S01]  /*0e60*/  VIADD R8, R6.reuse, 0x100 ;  /* 0x0000010006087836 */ /* 0x040fe20000000000 */
[----:B------:R-:W4:Y:S01]  /*0e70*/  LDCU UR4, c[0x0][0x390] ;  /* 0x00007200ff0477ac */ /* 0x000f220008000800 */
[----:B------:R-:W-:-:S03]  /*0e80*/  VIADD R7, R6, -UR9 ;  /* 0x8000000906077c36 */ /* 0x000fc60008000000 */
[----:B------:R-:W-:-:S07]  /*0e90*/  VIADD R6, R6, UR13 ;  /* 0x0000000d06067c36 */ /* 0x000fce0008000000 */
.L_x_25:
[----:B0123--:R-:W-:Y:S01]  /*0ea0*/  IADD3 R0, PT, PT, R8, -0x100, RZ ;  /* 0xffffff0008007810 */ /* 0x00ffe20007ffe0ff */
[----:B----4-:R-:W-:Y:S01]  /*0eb0*/  UMOV UR9, UR4 ;  /* 0x0000000400097c82 */ /* 0x010fe20008000000 */
[----:B------:R-:W-:Y:S01]  /*0ec0*/  IABS R5, UR7 ;  /* 0x0000000700057c13 */ /* 0x000fe20008000000 */
[----:B------:R-:W-:Y:S01]  /*0ed0*/  VIADD R7, R7, 0x4 ;  /* 0x0000000407077836 */ /* 0x000fe20000000000 */
[----:B------:R-:W-:-:S04]  /*0ee0*/  IABS R0, R0 ;  /* 0x0000000000007213 */ /* 0x000fc80000000000 */
[----:B------:R-:W-:Y:S01]  /*0ef0*/  ISETP.NE.AND P0, PT, R7, 0x1, PT ;  /* 0x000000010700780c */ /* 0x000fe20003f05270 */
[----:B------:R-:W-:-:S05]  /*0f00*/  IMAD.IADD R0, R5, 0x1, R0 ;  /* 0x0000000105007824 */ /* 0x000fca00078e0200 */
[----:B------:R-:W-:-:S13]  /*0f10*/  ISETP.GT.AND P1, PT, R0, UR9, PT ;  /* 0x0000000900007c0c */ /* 0x000fda000bf24270 */
[----:B------:R-:W-:Y:S05]  /*0f20*/  @P1 BRA `(.L_x_18) ;  /* 0x0000000000601947 */ /* 0x000fea0003800000 */
[----:B------:R-:W-:-:S05]  /*0f30*/  VIADD R0, R6, 0x100 ;  /* 0x0000010006007836 */ /* 0x000fca0000000000 */
[----:B------:R-:W-:-:S04]  /*0f40*/  SHF.R.S32.HI R23, RZ, 0x1f, R0 ;  /* 0x0000001fff177819 */ /* 0x000fc80000011400 */
[----:B------:R-:W-:-:S04]  /*0f50*/  LEA.HI R23, R23, R0, RZ, 0x8 ;  /* 0x0000000017177211 */ /* 0x000fc800078f40ff */
[----:B------:R-:W-:-:S04]  /*0f60*/  LOP3.LUT R23, R23, 0xffffff00, RZ, 0xc0, !PT ;  /* 0xffffff0017177812 */ /* 0x000fc800078ec0ff */
[----:B------:R-:W-:Y:S01]  /*0f70*/  IADD3 R0, PT, PT, R0, -R23, RZ ;  /* 0x8000001700007210 */ /* 0x000fe20007ffe0ff */
[----:B------:R-:W-:-:S04]  /*0f80*/  IMAD.U32 R23, RZ, RZ, UR5 ;  /* 0x00000005ff177e24 */ /* 0x000fc8000f8e00ff */
[----:B------:R-:W-:Y:S02]  /*0f90*/  IMAD R0, R23, 0x100, R0 ;  /* 0x0000010017007824 */ /* 0x000fe400078e0200 */
[----:B------:R-:W0:Y:S02]  /*0fa0*/  LDC.64 R22, c[0x0][0x380] ;  /* 0x0000e000ff167b82 */ /* 0x000e240000000a00 */
[----:B0-----:R-:W-:-:S05]  /*0fb0*/  IMAD.WIDE R22, R0, 0x50, R22 ;  /* 0x0000005000167825 */ /* 0x001fca00078e0216 */
[----:B------:R-:W2:Y:S02]  /*0fc0*/  LDG.E.U8 R26, desc[UR10][R22.64+0x48] ;  /* 0x0000480a161a7981 */ /* 0x000ea4000c1e1100 */
[----:B--2---:R-:W-:-:S13]  /*0fd0*/  ISETP.NE.AND P1, PT, R26, RZ, PT ;  /* 0x000000ff1a00720c */ /* 0x004fda0003f25270 */
[----:B------:R-:W-:Y:S05]  /*0fe0*/  @P1 BRA `(.L_x_18) ;  /* 0x0000000000301947 */ /* 0x000fea0003800000 */
[----:B------:R-:W2:Y:S02]  /*0ff0*/  LDG.E.64 R22, desc[UR10][R22.64+0x40] ;  /* 0x0000400a16167981 */ /* 0x000ea4000c1e1b00 */
[----:B--2---:R-:W-:-:S14]  /*1000*/  DSETP.GEU.AND P1, PT, R22, R2, PT ;  /* 0x000000021600722a */ /* 0x004fdc0003f2e000 */
[----:B------:R0:W-:Y:S01]  /*1010*/  @!P1 STL [R1], R0 ;  /* 0x0000000001009387 */ /* 0x0001e20000100800 */
[----:B------:R-:W-:Y:S01]  /*1020*/  @!P1 IMAD.MOV.U32 R4, RZ, RZ, 0x1 ;  /* 0x00000001ff049424 */ /* 0x000fe200078e00ff */
[----:B------:R-:W-:Y:S01]  /*1030*/  @!P1 MOV R2, R22 ;  /* 0x0000001600029202 */ /* 0x000fe20000000f00 */
[----:B------:R-:W-:Y:S01]  /*1040*/  @!P1 IMAD.MOV.U32 R3, RZ, RZ, R23 ;  /* 0x000000ffff039224 */ /* 0x000fe200078e0017 */
[----:B------:R-:W-:Y:S06]  /*1050*/  @!P1 BRA `(.L_x_18) ;  /* 0x0000000000149947 */ /* 0x000fec0003800000 */
[----:B------:R-:W-:-:S14]  /*1060*/  DSETP.NEU.AND P1, PT, R22, R2, PT ;  /* 0x000000021600722a */ /* 0x000fdc0003f2d000 */
[C---:B------:R-:W-:Y:S01]  /*1070*/  @!P1 LEA R23, R4.reuse, UR16, 0x2 ;  /* 0x0000001004179c11 */ /* 0x040fe2000f8e10ff */
[----:B------:R-:W-:-:S04]  /*1080*/  @!P1 VIADD R22, R4, 0x1 ;  /* 0x0000000104169836 */ /* 0x000fc80000000000 */
[----:B------:R1:W-:Y:S01]  /*1090*/  @!P1 STL [R23], R0 ;  /* 0x0000000017009387 */ /* 0x0003e20000100800 */
[----:B------:R-:W-:-:S07]  /*10a0*/  @!P1 IMAD.MOV.U32 R4, RZ, RZ, R22 ;  /* 0x000000ffff049224 */ /* 0x000fce00078e0016 */
.L_x_18:
[----:B01----:R-:W-:-:S04]  /*10b0*/  IADD3 R0, PT, PT, R8, -0xff, RZ ;  /* 0xffffff0108007810 */ /* 0x003fc80007ffe0ff */
[----:B------:R-:W-:-:S05]  /*10c0*/  IABS R0, R0 ;  /* 0x0000000000007213 */ /* 0x000fca0000000000 */
[----:B------:R-:W-:-:S05]  /*10d0*/  IMAD.IADD R0, R5, 0x1, R0 ;  /* 0x0000000105007824 */ /* 0x000fca00078e0200 */
[----:B------:R-:W-:-:S13]  /*10e0*/  ISETP.GT.AND P1, PT, R0, UR9, PT ;  /* 0x0000000900007c0c */ /* 0x000fda000bf24270 */
[----:B------:R-:W-:Y:S05]  /*10f0*/  @P1 BRA `(.L_x_19) ;  /* 0x0000000000641947 */ /* 0x000fea0003800000 */
[----:B------:R-:W-:-:S05]  /*1100*/  VIADD R0, R6, 0x101 ;  /* 0x0000010106007836 */ /* 0x000fca0000000000 */
[----:B------:R-:W-:-:S04]  /*1110*/  SHF.R.S32.HI R23, RZ, 0x1f, R0 ;  /* 0x0000001fff177819 */ /* 0x000fc80000011400 */
[----:B------:R-:W-:-:S04]  /*1120*/  LEA.HI R23, R23, R0, RZ, 0x8 ;  /* 0x0000000017177211 */ /* 0x000fc800078f40ff */
[----:B------:R-:W-:-:S05]  /*1130*/  LOP3.LUT R23, R23, 0xffffff00, RZ, 0xc0, !PT ;  /* 0xffffff0017177812 */ /* 0x000fca00078ec0ff */
[----:B------:R-:W-:Y:S01]  /*1140*/  IMAD.IADD R0, R0, 0x1, -R23 ;  /* 0x0000000100007824 */ /* 0x000fe200078e0a17 */
[----:B------:R-:W-:-:S05]  /*1150*/  MOV R23, UR5 ;  /* 0x0000000500177c02 */ /* 0x000fca0008000f00 */
        /* <DEDUP_REMOVED lines=15> */
.L_x_20:
[----:B------:R0:W-:Y:S01]  /*1250*/  STL [R1], R0 ;  /* 0x0000000001007387 */ /* 0x0001e20000100800 */
[----:B------:R-:W-:Y:S01]  /*1260*/  IMAD.MOV.U32 R2, RZ, RZ, R22 ;  /* 0x000000ffff027224 */ /* 0x000fe200078e0016 */
[----:B------:R-:W-:Y:S01]  /*1270*/  MOV R3, R23 ;  /* 0x0000001700037202 */ /* 0x000fe20000000f00 */
[----:B------:R-:W-:-:S07]  /*1280*/  IMAD.MOV.U32 R4, RZ, RZ, 0x1 ;  /* 0x00000001ff047424 */ /* 0x000fce00078e00ff */
.L_x_19:
[----:B01----:R-:W-:-:S05]  /*1290*/  VIADD R0, R8, 0xffffff02 ;  /* 0xffffff0208007836 */ /* 0x003fca0000000000 */
[----:B------:R-:W-:-:S05]  /*12a0*/  IABS R0, R0 ;  /* 0x0000000000007213 */ /* 0x000fca0000000000 */
[----:B------:R-:W-:-:S05]  /*12b0*/  IMAD.IADD R0, R5, 0x1, R0 ;  /* 0x0000000105007824 */ /* 0x000fca00078e0200 */
[----:B------:R-:W-:-:S13]  /*12c0*/  ISETP.GT.AND P1, PT, R0, UR9, PT ;  /* 0x0000000900007c0c */ /* 0x000fda000bf24270 */
[----:B------:R-:W-:Y:S05]  /*12d0*/  @P1 BRA `(.L_x_21) ;  /* 0x0000000000641947 */ /* 0x000fea0003800000 */
[----:B------:R-:W-:-:S04]  /*12e0*/  IADD3 R0, PT, PT, R6, 0x102, RZ ;  /* 0x0000010206007810 */ /* 0x000fc80007ffe0ff */
[----:B------:R-:W-:-:S04]  /*12f0*/  SHF.R.S32.HI R23, RZ, 0x1f, R0 ;  /* 0x0000001fff177819 */ /* 0x000fc80000011400 */
[----:B------:R-:W-:-:S04]  /*1300*/  LEA.HI R23, R23, R0, RZ, 0x8 ;  /* 0x0000000017177211 */ /* 0x000fc800078f40ff */
[----:B------:R-:W-:-:S05]  /*1310*/  LOP3.LUT R23, R23, 0xffffff00, RZ, 0xc0, !PT ;  /* 0xffffff0017177812 */ /* 0x000fca00078ec0ff */
[----:B------:R-:W-:Y:S02]  /*1320*/  IMAD.IADD R0, R0, 0x1, -R23 ;  /* 0x0000000100007824 */ /* 0x000fe400078e0a17 */
        /* <DEDUP_REMOVED lines=12> */
[C---:B------:R-:W-:Y:S02]  /*13f0*/  LEA R23, R4.reuse, UR16, 0x2 ;  /* 0x0000001004177c11 */ /* 0x040fe4000f8e10ff */
[----:B------:R-:W-:-:S03]  /*1400*/  IADD3 R4, PT, PT, R4, 0x1, RZ ;  /* 0x0000000104047810 */ /* 0x000fc60007ffe0ff */
[----:B------:R1:W-:Y:S01]  /*1410*/  STL [R23], R0 ;  /* 0x0000000017007387 */ /* 0x0003e20000100800 */
[----:B------:R-:W-:Y:S05]  /*1420*/  BRA `(.L_x_21) ;  /* 0x0000000000107947 */ /* 0x000fea0003800000 */
.L_x_22:
[----:B------:R0:W-:Y:S01]  /*1430*/  STL [R1], R0 ;  /* 0x0000000001007387 */ /* 0x0001e20000100800 */
[----:B------:R-:W-:Y:S02]  /*1440*/  IMAD.MOV.U32 R2, RZ, RZ, R22 ;  /* 0x000000ffff027224 */ /* 0x000fe400078e0016 */
[----:B------:R-:W-:Y:S02]  /*1450*/  IMAD.MOV.U32 R3, RZ, RZ, R23 ;  /* 0x000000ffff037224 */ /* 0x000fe400078e0017 */
[----:B------:R-:W-:-:S07]  /*1460*/  IMAD.MOV.U32 R4, RZ, RZ, 0x1 ;  /* 0x00000001ff047424 */ /* 0x000fce00078e00ff */
.L_x_21:
[----:B01----:R-:W-:-:S04]  /*1470*/  IADD3 R0, PT, PT, R8, -0xfd, RZ ;  /* 0xffffff0308007810 */ /* 0x003fc80007ffe0ff */
[----:B------:R-:W-:-:S05]  /*1480*/  IABS R0, R0 ;  /* 0x0000000000007213 */ /* 0x000fca0000000000 */
[----:B------:R-:W-:-:S05]  /*1490*/  IMAD.IADD R5, R5, 0x1, R0 ;  /* 0x0000000105057824 */ /* 0x000fca00078e0200 */
[----:B------:R-:W-:-:S13]  /*14a0*/  ISETP.GT.AND P1, PT, R5, UR9, PT ;  /* 0x0000000905007c0c */ /* 0x000fda000bf24270 */
[----:B------:R-:W-:Y:S05]  /*14b0*/  @P1 BRA `(.L_x_23) ;  /* 0x0000000000641947 */ /* 0x000fea0003800000 */
[----:B------:R-:W-:Y:S01]  /*14c0*/  VIADD R0, R6, 0x103 ;  /* 0x0000010306007836 */ /* 0x000fe20000000000 */
[----:B------:R-:W0:Y:S04]  /*14d0*/  LDC.64 R22, c[0x0][0x380] ;  /* 0x0000e000ff167b82 */ /* 0x000e280000000a00 */
[----:B------:R-:W-:-:S04]  /*14e0*/  SHF.R.S32.HI R5, RZ, 0x1f, R0 ;  /* 0x0000001fff057819 */ /* 0x000fc80000011400 */
[----:B------:R-:W-:-:S04]  /*14f0*/  LEA.HI R5, R5, R0, RZ, 0x8 ;  /* 0x0000000005057211 */ /* 0x000fc800078f40ff */
[----:B------:R-:W-:-:S04]  /*1500*/  LOP3.LUT R5, R5, 0xffffff00, RZ, 0xc0, !PT ;  /* 0xffffff0005057812 */ /* 0x000fc800078ec0ff */
[----:B------:R-:W-:Y:S01]  /*1510*/  IADD3 R0, PT, PT, R0, -R5, RZ ;  /* 0x8000000500007210 */ /* 0x000fe20007ffe0ff */
[----:B------:R-:W-:-:S04]  /*1520*/  IMAD.U32 R5, RZ, RZ, UR5 ;  /* 0x00000005ff057e24 */ /* 0x000fc8000f8e00ff */
[----:B------:R-:W-:-:S04]  /*1530*/  IMAD R0, R5, 0x100, R0 ;  /* 0x0000010005007824 */ /* 0x000fc800078e0200 */
        /* <DEDUP_REMOVED lines=13> */
.L_x_24:
[----:B------:R1:W-:Y:S01]  /*1610*/  STL [R1], R0 ;  /* 0x0000000001007387 */ /* 0x0003e20000100800 */
[----:B------:R-:W-:Y:S01]  /*1620*/  IMAD.MOV.U32 R2, RZ, RZ, R22 ;  /* 0x000000ffff027224 */ /* 0x000fe200078e0016 */
[----:B------:R-:W-:Y:S01]  /*1630*/  MOV R4, 0x1 ;  /* 0x0000000100047802 */ /* 0x000fe20000000f00 */
[----:B------:R-:W-:-:S07]  /*1640*/  IMAD.MOV.U32 R3, RZ, RZ, R23 ;  /* 0x000000ffff037224 */ /* 0x000fce00078e0017 */
.L_x_23:
[----:B------:R-:W-:Y:S02]  /*1650*/  VIADD R8, R8, 0x4 ;  /* 0x0000000408087836 */ /* 0x000fe40000000000 */
[----:B------:R-:W-:Y:S01]  /*1660*/  VIADD R6, R6, 0x4 ;  /* 0x0000000406067836 */ /* 0x000fe20000000000 */
[----:B------:R-:W-:Y:S06]  /*1670*/  @P0 BRA `(.L_x_25) ;  /* 0xfffffff800080947 */ /* 0x000fec000383ffff */
.L_x_17:
[----:B------:R-:W-:Y:S02]  /*1680*/  UISETP.NE.AND UP0, UPT, UR7, UR9, UPT ;  /* 0x000000090700728c */ /* 0x000fe4000bf05270 */
[----:B------:R-:W-:-:S07]  /*1690*/  UIADD3 UR4, UPT, UPT, UR7, 0x1, URZ ;  /* 0x0000000107047890 */ /* 0x000fce000fffe0ff */
[----:B------:R-:W-:Y:S01]  /*16a0*/  UMOV UR7, UR4 ;  /* 0x0000000400077c82 */ /* 0x000fe20008000000 */
[----:B------:R-:W-:Y:S05]  /*16b0*/  BRA.U UP0, `(.L_x_26) ;  /* 0xfffffff100807547 */ /* 0x000fea000b83ffff */
.L_x_10:
[----:B------:R-:W-:-:S13]  /*16c0*/  ISETP.GE.AND P0, PT, R4, 0x1, PT ;  /* 0x000000010400780c */ /* 0x000fda0003f06270 */
[----:B------:R-:W-:Y:S05]  /*16d0*/  @!P0 BRA `(.L_x_27) ;  /* 0x00000000008c8947 */ /* 0x000fea0003800000 */
[----:B------:R-:W4:Y:S01]  /*16e0*/  I2F.U32.RP R6, R4 ;  /* 0x0000000400067306 */ /* 0x000f220000209000 */
[----:B0123-5:R-:W-:Y:S01]  /*16f0*/  SHF.R.U32.HI R0, RZ, 0x2, R15 ;  /* 0x00000002ff007819 */ /* 0x02ffe2000001160f */
[----:B------:R-:W-:Y:S01]  /*1700*/  IMAD.SHL.U32 R2, R19, 0x10, RZ ;  /* 0x0000001013027824 */ /* 0x000fe200078e00ff */
[----:B------:R-:W-:Y:S01]  /*1710*/  ISETP.NE.U32.AND P1, PT, R4, RZ, PT ;  /* 0x000000ff0400720c */ /* 0x000fe20003f25070 */
[----:B------:R-:W-:Y:S01]  /*1720*/  VIADD R14, R14, 0x587c5 ;  /* 0x000587c50e0e7836 */ /* 0x000fe20000000000 */
[----:B------:R-:W-:-:S04]  /*1730*/  LOP3.LUT R0, R0, R15, RZ, 0x3c, !PT ;  /* 0x0000000f00007212 */ /* 0x000fc800078e3cff */
[----:B------:R-:W-:-:S04]  /*1740*/  SHF.L.U32 R5, R0, 0x1, RZ ;  /* 0x0000000100057819 */ /* 0x000fc800000006ff */
[----:B------:R-:W-:Y:S01]  /*1750*/  LOP3.LUT R5, R19, R2, R5, 0x96, !PT ;  /* 0x0000000213057212 */ /* 0x000fe200078e9605 */
[----:B------:R-:W-:Y:S01]  /*1760*/  IMAD.MOV.U32 R2, RZ, RZ, RZ ;  /* 0x000000ffff027224 */ /* 0x000fe200078e00ff */
[----:B----4-:R-:W0:Y:S02]  /*1770*/  MUFU.RCP R6, R6 ;  /* 0x0000000600067308 */ /* 0x010e240000001000 */
[----:B------:R-:W-:Y:S02]  /*1780*/  LOP3.LUT R5, R5, R0, RZ, 0x3c, !PT ;  /* 0x0000000005057212 */ /* 0x000fe400078e3cff */
[----:B0-----:R-:W-:-:S06]  /*1790*/  IADD3 R3, PT, PT, R6, 0xffffffe, RZ ;  /* 0x0ffffffe06037810 */ /* 0x001fcc0007ffe0ff */
[----:B------:R-:W0:Y:S02]  /*17a0*/  F2I.FTZ.U32.TRUNC.NTZ R3, R3 ;  /* 0x0000000300037305 */ /* 0x000e24000021f000 */
[----:B0-----:R-:W-:-:S04]  /*17b0*/  IMAD.MOV R7, RZ, RZ, -R3 ;  /* 0x000000ffff077224 */ /* 0x001fc800078e0a03 */
[----:B------:R-:W-:-:S04]  /*17c0*/  IMAD R7, R7, R4, RZ ;  /* 0x0000000407077224 */ /* 0x000fc800078e02ff */
[----:B------:R-:W-:Y:S01]  /*17d0*/  IMAD.HI.U32 R2, R3, R7, R2 ;  /* 0x0000000703027227 */ /* 0x000fe200078e0002 */
[----:B------:R-:W-:-:S05]  /*17e0*/  IADD3 R3, PT, PT, R5, R14, RZ ;  /* 0x0000000e05037210 */ /* 0x000fca0007ffe0ff */
[----:B------:R-:W-:-:S04]  /*17f0*/  IMAD.HI.U32 R2, R2, R3, RZ ;  /* 0x0000000302027227 */ /* 0x000fc800078e00ff */
[----:B------:R-:W-:-:S04]  /*1800*/  IMAD.MOV R2, RZ, RZ, -R2 ;  /* 0x000000ffff027224 */ /* 0x000fc800078e0a02 */
[----:B------:R-:W-:-:S05]  /*1810*/  IMAD R3, R4, R2, R3 ;  /* 0x0000000204037224 */ /* 0x000fca00078e0203 */
[----:B------:R-:W-:-:S13]  /*1820*/  ISETP.GE.U32.AND P0, PT, R3, R4, PT ;  /* 0x000000040300720c */ /* 0x000fda0003f06070 */
[----:B------:R-:W-:-:S05]  /*1830*/  @P0 IMAD.IADD R3, R3, 0x1, -R4 ;  /* 0x0000000103030824 */ /* 0x000fca00078e0a04 */
[----:B------:R-:W-:-:S13]  /*1840*/  ISETP.GE.U32.AND P0, PT, R3, R4, PT ;  /* 0x000000040300720c */ /* 0x000fda0003f06070 */
[-C--:B------:R-:W-:Y:S02]  /*1850*/  @P0 IADD3 R3, PT, PT, R3, -R4.reuse, RZ ;  /* 0x8000000403030210 */ /* 0x080fe40007ffe0ff */
[----:B------:R-:W-:-:S04]  /*1860*/  @!P1 LOP3.LUT R3, RZ, R4, RZ, 0x33, !PT ;  /* 0x00000004ff039212 */ /* 0x000fc800078e33ff */
[----:B------:R-:W-:-:S05]  /*1870*/  LEA R3, R3, UR16, 0x2 ;  /* 0x0000001003037c11 */ /* 0x000fca000f8e10ff */
[----:B------:R0:W5:Y:S01]  /*1880*/  LDL R7, [R3] ;  /* 0x0000000003077983 */ /* 0x0001620000100800 */
[----:B------:R-:W-:Y:S02]  /*1890*/  IMAD.MOV.U32 R2, RZ, RZ, R17 ;  /* 0x000000ffff027224 */ /* 0x000fe400078e0011 */
[----:B------:R-:W-:Y:S01]  /*18a0*/  IMAD.MOV.U32 R0, RZ, RZ, R18 ;  /* 0x000000ffff007224 */ /* 0x000fe200078e0012 */
[----:B------:R-:W-:Y:S01]  /*18b0*/  MOV R18, R19 ;  /* 0x0000001300127202 */ /* 0x000fe20000000f00 */
[----:B------:R-:W-:Y:S01]  /*18c0*/  IMAD.MOV.U32 R15, RZ, RZ, R16 ;  /* 0x000000ffff0f7224 */ /* 0x000fe200078e0010 */
[----:B------:R-:W-:Y:S01]  /*18d0*/  MOV R16, R2 ;  /* 0x0000000200107202 */ /* 0x000fe20000000f00 */
[----:B------:R-:W-:Y:S02]  /*18e0*/  IMAD.MOV.U32 R17, RZ, RZ, R0 ;  /* 0x000000ffff117224 */ /* 0x000fe400078e0000 */
[----:B------:R-:W-:Y:S01]  /*18f0*/  IMAD.MOV.U32 R19, RZ, RZ, R5 ;  /* 0x000000ffff137224 */ /* 0x000fe200078e0005 */
[----:B0-----:R-:W-:Y:S06]  /*1900*/  BRA `(.L_x_28) ;  /* 0x0000000000047947 */ /* 0x001fec0003800000 */
.L_x_27:
[----:B------:R-:W-:-:S07]  /*1910*/  IMAD.U32 R7, RZ, RZ, UR8 ;  /* 0x00000008ff077e24 */ /* 0x000fce000f8e00ff */
.L_x_28:
[----:B------:R-:W4:Y:S02]  /*1920*/  LDCU.64 UR6, c[0x0][0x380] ;  /* 0x00007000ff0677ac */ /* 0x000f240008000a00 */
[----:B----4-:R-:W-:-:S06]  /*1930*/  UIMAD.WIDE.U32 UR4, UR8, 0x50, UR6 ;  /* 0x00000050080478a5 */ /* 0x010fcc000f8e0006 */
[----:B------:R-:W-:Y:S01]  /*1940*/  MOV R2, UR4 ;  /* 0x0000000400027c02 */ /* 0x000fe20008000f00 */
[----:B------:R-:W-:-:S05]  /*1950*/  IMAD.U32 R3, RZ, RZ, UR5 ;  /* 0x00000005ff037e24 */ /* 0x000fca000f8e00ff */
[----:B------:R-:W4:Y:S01]  /*1960*/  LDG.E R9, desc[UR10][R2.64] ;  /* 0x0000000a02097981 */ /* 0x000f22000c1e1900 */
[----:B012---:R-:W-:Y:S01]  /*1970*/  MOV R5, UR7 ;  /* 0x0000000700057c02 */ /* 0x007fe20008000f00 */
[----:B------:R-:W-:-:S04]  /*1980*/  IMAD.U32 R4, RZ, RZ, UR6 ;  /* 0x00000006ff047e24 */ /* 0x000fc8000f8e00ff */
[----:B-----5:R-:W-:-:S05]  /*1990*/  IMAD.WIDE R4, R7, 0x50, R4 ;  /* 0x0000005007047825 */ /* 0x020fca00078e0204 */
[----:B----4-:R0:W-:Y:S04]  /*19a0*/  STG.E desc[UR10][R4.64], R9 ;  /* 0x0000000904007986 */ /* 0x0101e8000c10190a */
[----:B------:R-:W2:Y:S04]  /*19b0*/  LDG.E R7, desc[UR10][R2.64+0x4] ;  /* 0x0000040a02077981 */ /* 0x000ea8000c1e1900 */
[----:B--2---:R1:W-:Y:S04]  /*19c0*/  STG.E desc[UR10][R4.64+0x4], R7 ;  /* 0x0000040704007986 */ /* 0x0043e8000c10190a */
[----:B------:R-:W2:Y:S04]  /*19d0*/  LDG.E R23, desc[UR10][R2.64+0x8] ;  /* 0x0000080a02177981 */ /* 0x000ea8000c1e1900 */
[----:B--2---:R2:W-:Y:S04]  /*19e0*/  STG.E desc[UR10][R4.64+0x8], R23 ;  /* 0x0000081704007986 */ /* 0x0045e8000c10190a */
[----:B------:R-:W4:Y:S04]  /*19f0*/  LDG.E R25, desc[UR10][R2.64+0xc] ;  /* 0x00000c0a02197981 */ /* 0x000f28000c1e1900 */
[----:B----4-:R4:W-:Y:S04]  /*1a00*/  STG.E desc[UR10][R4.64+0xc], R25 ;  /* 0x00000c1904007986 */ /* 0x0109e8000c10190a */
[----:B------:R-:W3:Y:S04]  /*1a10*/  LDG.E R29, desc[UR10][R2.64+0x10] ;  /* 0x0000100a021d7981 */ /* 0x000ee8000c1e1900 */
[----:B---3--:R3:W-:Y:S04]  /*1a20*/  STG.E desc[UR10][R4.64+0x10], R29 ;  /* 0x0000101d04007986 */ /* 0x0087e8000c10190a */
[----:B------:R-:W2:Y:S04]  /*1a30*/  LDG.E R0, desc[UR10][R2.64+0x14] ;  /* 0x0000140a02007981 */ /* 0x000ea8000c1e1900 */
[----:B--2---:R2:W-:Y:S04]  /*1a40*/  STG.E desc[UR10][R4.64+0x14], R0 ;  /* 0x0000140004007986 */ /* 0x0045e8000c10190a */
[----:B0-----:R-:W4:Y:S04]  /*1a50*/  LDG.E R9, desc[UR10][R2.64+0x18] ;  /* 0x0000180a02097981 */ /* 0x001f28000c1e1900 */
[----:B----4-:R0:W-:Y:S04]  /*1a60*/  STG.E desc[UR10][R4.64+0x18], R9 ;  /* 0x0000180904007986 */ /* 0x0101e8000c10190a */
[----:B-1----:R-:W4:Y:S04]  /*1a70*/  LDG.E R7, desc[UR10][R2.64+0x1c] ;  /* 0x00001c0a02077981 */ /* 0x002f28000c1e1900 */
[----:B----4-:R1:W-:Y:S04]  /*1a80*/  STG.E desc[UR10][R4.64+0x1c], R7 ;  /* 0x00001c0704007986 */ /* 0x0103e8000c10190a */
[----:B------:R-:W4:Y:S04]  /*1a90*/  LDG.E R23, desc[UR10][R2.64+0x20] ;  /* 0x0000200a02177981 */ /* 0x000f28000c1e1900 */
[----:B----4-:R4:W-:Y:S04]  /*1aa0*/  STG.E desc[UR10][R4.64+0x20], R23 ;  /* 0x0000201704007986 */ /* 0x0109e8000c10190a */
[----:B------:R-:W3:Y:S04]  /*1ab0*/  LDG.E R25, desc[UR10][R2.64+0x24] ;  /* 0x0000240a02197981 */ /* 0x000ee8000c1e1900 */
[----:B---3--:R3:W-:Y:S04]  /*1ac0*/  STG.E desc[UR10][R4.64+0x24], R25 ;  /* 0x0000241904007986 */ /* 0x0087e8000c10190a */
[----:B------:R-:W2:Y:S04]  /*1ad0*/  LDG.E R29, desc[UR10][R2.64+0x28] ;  /* 0x0000280a021d7981 */ /* 0x000ea8000c1e1900 */
[----:B--2---:R2:W-:Y:S04]  /*1ae0*/  STG.E desc[UR10][R4.64+0x28], R29 ;  /* 0x0000281d04007986 */ /* 0x0045e8000c10190a */
[----:B------:R-:W4:Y:S04]  /*1af0*/  LDG.E R0, desc[UR10][R2.64+0x2c] ;  /* 0x00002c0a02007981 */ /* 0x000f28000c1e1900 */
[----:B----4-:R2:W-:Y:S04]  /*1b00*/  STG.E desc[UR10][R4.64+0x2c], R0 ;  /* 0x00002c0004007986 */ /* 0x0105e8000c10190a */
[----:B0-----:R-:W4:Y:S04]  /*1b10*/  LDG.E R9, desc[UR10][R2.64+0x30] ;  /* 0x0000300a02097981 */ /* 0x001f28000c1e1900 */
[----:B----4-:R2:W-:Y:S04]  /*1b20*/  STG.E desc[UR10][R4.64+0x30], R9 ;  /* 0x0000300904007986 */ /* 0x0105e8000c10190a */
[----:B-1----:R-:W4:Y:S04]  /*1b30*/  LDG.E R7, desc[UR10][R2.64+0x34] ;  /* 0x0000340a02077981 */ /* 0x002f28000c1e1900 */
[----:B----4-:R2:W-:Y:S04]  /*1b40*/  STG.E desc[UR10][R4.64+0x34], R7 ;  /* 0x0000340704007986 */ /* 0x0105e8000c10190a */
[----:B------:R-:W4:Y:S01]  /*1b50*/  LDG.E R23, desc[UR10][R2.64+0x38] ;  /* 0x0000380a02177981 */ /* 0x000f22000c1e1900 */
[----:B------:R-:W-:-:S03]  /*1b60*/  IMAD.MOV.U32 R6, RZ, RZ, 0x1 ;  /* 0x00000001ff067424 */ /* 0x000fc600078e00ff */
[----:B----4-:R2:W-:Y:S04]  /*1b70*/  STG.E desc[UR10][R4.64+0x38], R23 ;  /* 0x0000381704007986 */ /* 0x0105e8000c10190a */
[----:B---3--:R-:W3:Y:S04]  /*1b80*/  LDG.E R25, desc[UR10][R2.64+0x3c] ;  /* 0x00003c0a02197981 */ /* 0x008ee8000c1e1900 */
[----:B---3--:R2:W-:Y:S04]  /*1b90*/  STG.E desc[UR10][R4.64+0x3c], R25 ;  /* 0x00003c1904007986 */ /* 0x0085e8000c10190a */
[----:B------:R2:W-:Y:S04]  /*1ba0*/  STG.E.U8 desc[UR10][R2.64+0x48], R6 ;  /* 0x0000480602007986 */ /* 0x0005e8000c10110a */
[----:B------:R2:W-:Y:S02]  /*1bb0*/  STG.E.U8 desc[UR10][R4.64+0x48], R6 ;  /* 0x0000480604007986 */ /* 0x0005e4000c10110a */
.L_x_9:
[----:B-----5:R-:W-:Y:S04]  /*1bc0*/  STG.E.64 desc[UR10][R10.64], R14 ;  /* 0x0000000e0a007986 */ /* 0x020fe8000c101b0a */
[----:B------:R-:W-:Y:S04]  /*1bd0*/  STG.E.64 desc[UR10][R10.64+0x8], R16 ;  /* 0x000008100a007986 */ /* 0x000fe8000c101b0a */
[----:B------:R-:W-:Y:S04]  /*1be0*/  STG.E.64 desc[UR10][R10.64+0x10], R18 ;  /* 0x000010120a007986 */ /* 0x000fe8000c101b0a */
[----:B------:R-:W-:Y:S04]  /*1bf0*/  STG.E.64 desc[UR10][R10.64+0x18], R20 ;  /* 0x000018140a007986 */ /* 0x000fe8000c101b0a */
[----:B------:R-:W-:Y:S04]  /*1c00*/  STG.E.64 desc[UR10][R10.64+0x28], R12 ;  /* 0x0000280c0a007986 */ /* 0x000fe8000c101b0a */
[----:B------:R-:W-:Y:S01]  /*1c10*/  STG.E desc[UR10][R10.64+0x20], R27 ;  /* 0x0000201b0a007986 */ /* 0x000fe2000c10190a */
[----:B------:R-:W-:Y:S05]  /*1c20*/  EXIT ;  /* 0x000000000000794d */ /* 0x000fea0003800000 */
.L_x_29:
        /* <DEDUP_REMOVED lines=13> */
.L_x_53:


//--------------------- .text._Z10initCurandP17curandStateXORWOWy --------------------------
	.section	.text._Z10initCurandP17curandStateXORWOWy,"ax",@progbits
	.align	128
        .global         _Z10initCurandP17curandStateXORWOWy
        .type           _Z10initCurandP17curandStateXORWOWy,@function
        .size           _Z10initCurandP17curandStateXORWOWy,(.L_x_54 - _Z10initCurandP17curandStateXORWOWy)
        .other          _Z10initCurandP17curandStateXORWOWy,@"STO_CUDA_ENTRY STV_DEFAULT"
_Z10initCurandP17curandStateXORWOWy:
.text._Z10initCurandP17curandStateXORWOWy:
        /* <DEDUP_REMOVED lines=15> */
[----:B------:R-:W-:Y:S04]  /*00f0*/  BSSY.RECONVERGENT B0, `(.L_x_30) ;  /* 0x00000e2000007945 */ /* 0x000fe80003800200 */
[----:B------:R-:W-:Y:S01]  /*0100*/  ISETP.NE.AND P0, PT, R13, RZ, PT ;  /* 0x000000ff0d00720c */ /* 0x000fe20003f05270 */
[----:B------:R-:W2:Y:S01]  /*0110*/  LDC.64 R6, c[0x0][0x380] ;  /* 0x0000e000ff067b82 */ /* 0x000ea20000000a00 */
[----:B0-----:R-:W-:Y:S02]  /*0120*/  LOP3.LUT R2, R4, 0xaad26b49, RZ, 0x3c, !PT ;  /* 0xaad26b4904027812 */ /* 0x001fe400078e3cff */
[----:B------:R-:W-:-:S03]  /*0130*/  LOP3.LUT R4, R5, 0xf7dcefdd, RZ, 0x3c, !PT ;  /* 0xf7dcefdd05047812 */ /* 0x000fc600078e3cff */
[----:B------:R-:W-:Y:S02]  /*0140*/  IMAD R2, R2, 0x4182bed5, RZ ;  /* 0x4182bed502027824 */ /* 0x000fe400078e02ff */
[----:B------:R-:W-:Y:S02]  /*0150*/  IMAD R3, R4, -0x658354e5, RZ ;  /* 0x9a7cab1b04037824 */ /* 0x000fe400078e02ff */
[----:B--2---:R-:W-:Y:S01]  /*0160*/  IMAD.WIDE R6, R13, 0x30, R6 ;  /* 0x000000300d067825 */ /* 0x004fe200078e0206 */
[C---:B------:R-:W-:Y:S02]  /*0170*/  LOP3.LUT R8, R2.reuse, 0x159a55e5, RZ, 0x3c, !PT ;  /* 0x159a55e502087812 */ /* 0x040fe400078e3cff */
[C---:B------:R-:W-:Y:S01]  /*0180*/  IADD3 R4, PT, PT, R2.reuse, 0x64f0c9, R3 ;  /* 0x0064f0c902047810 */ /* 0x040fe20007ffe003 */
[C---:B------:R-:W-:Y:S01]  /*0190*/  VIADD R5, R2.reuse, 0x75bcd15 ;  /* 0x075bcd1502057836 */ /* 0x040fe20000000000 */
[----:B------:R-:W-:Y:S01]  /*01a0*/  LOP3.LUT R10, R3, 0x5491333, RZ, 0x3c, !PT ;  /* 0x05491333030a7812 */ /* 0x000fe200078e3cff */
[----:B------:R-:W-:-:S02]  /*01b0*/  VIADD R11, R2, 0x583f19 ;  /* 0x00583f19020b7836 */ /* 0x000fc40000000000 */
[----:B------:R-:W-:Y:S01]  /*01c0*/  VIADD R9, R3, 0x1f123bb5 ;  /* 0x1f123bb503097836 */ /* 0x000fe20000000000 */
[----:B-1----:R0:W-:Y:S04]  /*01d0*/  STG.E.64 desc[UR4][R6.64], R4 ;  /* 0x0000000406007986 */ /* 0x0021e8000c101b04 */
[----:B------:R0:W-:Y:S04]  /*01e0*/  STG.E.64 desc[UR4][R6.64+0x8], R8 ;  /* 0x0000080806007986 */ /* 0x0001e8000c101b04 */
[----:B------:R0:W-:Y:S01]  /*01f0*/  STG.E.64 desc[UR4][R6.64+0x10], R10 ;  /* 0x0000100a06007986 */ /* 0x0001e2000c101b04 */
[----:B------:R-:W-:Y:S05]  /*0200*/  @!P0 BRA `(.L_x_31) ;  /* 0x0000000c00408947 */ /* 0x000fea0003800000 */
[----:B------:R-:W-:Y:S01]  /*0210*/  SHF.R.S32.HI R0, RZ, 0x1f, R13 ;  /* 0x0000001fff007819 */ /* 0x000fe2000001140d */
[----:B------:R-:W-:-:S07]  /*0220*/  IMAD.MOV.U32 R12, RZ, RZ, RZ ;  /* 0x000000ffff0c7224 */ /* 0x000fce00078e00ff */
.L_x_37:
[----:B-1----:R-:W-:Y:S01]  /*0230*/  LOP3.LUT R2, R13, 0x3, RZ, 0xc0, !PT ;  /* 0x000000030d027812 */ /* 0x002fe200078ec0ff */
[----:B------:R-:W-:Y:S03]  /*0240*/  BSSY.RECONVERGENT B1, `(.L_x_32) ;  /* 0x00000c6000017945 */ /* 0x000fe60003800200 */
[----:B------:R-:W-:-:S04]  /*0250*/  ISETP.NE.U32.AND P0, PT, R2, RZ, PT ;  /* 0x000000ff0200720c */ /* 0x000fc80003f05070 */
[----:B------:R-:W-:-:S13]  /*0260*/  ISETP.NE.AND.EX P0, PT, RZ, RZ, PT, P0 ;  /* 0x000000ffff00720c */ /* 0x000fda0003f05300 */
[----:B------:R-:W-:Y:S05]  /*0270*/  @!P0 BRA `(.L_x_33) ;  /* 0x0000000c00088947 */ /* 0x000fea0003800000 */
[----:B0-----:R-:W0:Y:S01]  /*0280*/  LDC.64 R8, c[0x4][RZ] ;  /* 0x01000000ff087b82 */ /* 0x001e220000000a00 */
[----:B------:R-:W-:Y:S02]  /*0290*/  IMAD.MOV.U32 R14, RZ, RZ, RZ ;  /* 0x000000ffff0e7224 */ /* 0x000fe400078e00ff */
[----:B0-----:R-:W-:-:S07]  /*02a0*/  IMAD.WIDE.U32 R8, R12, 0xc80, R8 ;  /* 0x00000c800c087825 */ /* 0x001fce00078e0008 */
.L_x_36:
[----:B-1----:R-:W-:Y:S01]  /*02b0*/  IMAD.MOV.U32 R15, RZ, RZ, RZ ;  /* 0x000000ffff0f7224 */ /* 0x002fe200078e00ff */
[----:B------:R-:W-:Y:S01]  /*02c0*/  CS2R R2, SRZ ;  /* 0x0000000000027805 */ /* 0x000fe2000001ff00 */
[----:B------:R-:W-:Y:S01]  /*02d0*/  IMAD.MOV.U32 R17, RZ, RZ, RZ ;  /* 0x000000ffff117224 */ /* 0x000fe200078e00ff */
[----:B------:R-:W-:-:S07]  /*02e0*/  CS2R R4, SRZ ;  /* 0x0000000000047805 */ /* 0x000fce000001ff00 */
.L_x_35:
[----:B------:R-:W-:-:S05]  /*02f0*/  IMAD.WIDE.U32 R10, R17, 0x4, R6 ;  /* 0x00000004110a7825 */ /* 0x000fca00078e0006 */
[----:B------:R0:W5:Y:S01]  /*0300*/  LDG.E R16, desc[UR4][R10.64+0x4] ;  /* 0x000004040a107981 */ /* 0x000162000c1e1900 */
[----:B------:R-:W-:-:S07]  /*0310*/  IMAD.MOV.U32 R19, RZ, RZ, RZ ;  /* 0x000000ffff137224 */ /* 0x000fce00078e00ff */
.L_x_34:
[----:B-----5:R-:W-:Y:S01]  /*0320*/  SHF.R.U32.HI R24, RZ, R19, R16 ;  /* 0x00000013ff187219 */ /* 0x020fe20000011610 */
[----:B0-----:R-:W-:-:S03]  /*0330*/  IMAD.SHL.U32 R10, R17, 0x20, RZ ;  /* 0x00000020110a7824 */ /* 0x001fc600078e00ff */
[----:B------:R-:W-:Y:S01]  /*0340*/  LOP3.LUT R11, R24, 0x1, RZ, 0xc0, !PT ;  /* 0x00000001180b7812 */ /* 0x000fe200078ec0ff */
[----:B------:R-:W-:-:S03]  /*0350*/  IMAD.IADD R10, R10, 0x1, R19 ;  /* 0x000000010a0a7824 */ /* 0x000fc600078e0213 */
[----:B------:R-:W-:Y:S01]  /*0360*/  ISETP.NE.U32.AND P0, PT, R11, 0x1, PT ;  /* 0x000000010b00780c */ /* 0x000fe20003f05070 */
[----:B------:R-:W-:-:S03]  /*0370*/  IMAD R11, R10, 0x5, RZ ;  /* 0x000000050a0b7824 */ /* 0x000fc600078e02ff */
[----:B------:R-:W-:Y:S01]  /*0380*/  R2P PR, R24, 0x7e ;  /* 0x0000007e18007804 */ /* 0x000fe20000000000 */
[----:B------:R-:W-:-:S08]  /*0390*/  IMAD.WIDE.U32 R10, R11, 0x4, R8 ;  /* 0x000000040b0a7825 */ /* 0x000fd000078e0008 */
[----:B------:R-:W2:Y:S04]  /*03a0*/  @!P0 LDG.E R18, desc[UR4][R10.64] ;  /* 0x000000040a128981 */ /* 0x000ea8000c1e1900 */
[----:B------:R-:W3:Y:S04]  /*03b0*/  @!P0 LDG.E R20, desc[UR4][R10.64+0x10] ;  /* 0x000010040a148981 */ /* 0x000ee8000c1e1900 */
[----:B------:R-:W4:Y:S04]  /*03c0*/  @P1 LDG.E R22, desc[UR4][R10.64+0x14] ;  /* 0x000014040a161981 */ /* 0x000f28000c1e1900 */
[----:B------:R-:W4:Y:S04]  /*03d0*/  @P2 LDG.E R26, desc[UR4][R10.64+0x28] ;  /* 0x000028040a1a2981 */ /* 0x000f28000c1e1900 */
[----:B------:R-:W4:Y:S04]  /*03e0*/  @!P0 LDG.E R21, desc[UR4][R10.64+0x4] ;  /* 0x000004040a158981 */ /* 0x000f28000c1e1900 */
[----:B------:R-:W4:Y:S04]  /*03f0*/  @!P0 LDG.E R23, desc[UR4][R10.64+0xc] ;  /* 0x00000c040a178981 */ /* 0x000f28000c1e1900 */
[----:B------:R-:W4:Y:S04]  /*0400*/  @P1 LDG.E R25, desc[UR4][R10.64+0x18] ;  /* 0x000018040a191981 */ /* 0x000f28000c1e1900 */
[----:B------:R-:W4:Y:S04]  /*0410*/  @P3 LDG.E R28, desc[UR4][R10.64+0x3c] ;  /* 0x00003c040a1c3981 */ /* 0x000f28000c1e1900 */
[----:B------:R-:W4:Y:S01]  /*0420*/  @P6 LDG.E R27, desc[UR4][R10.64+0x7c] ;  /* 0x00007c040a1b6981 */ /* 0x000f22000c1e1900 */
[----:B--2---:R-:W-:-:S03]  /*0430*/  @!P0 LOP3.LUT R15, R15, R18, RZ, 0x3c, !PT ;  /* 0x000000120f0f8212 */ /* 0x004fc600078e3cff */
[----:B------:R-:W2:Y:S01]  /*0440*/  @!P0 LDG.E R18, desc[UR4][R10.64+0x8] ;  /* 0x000008040a128981 */ /* 0x000ea2000c1e1900 */
[----:B---3--:R-:W-:-:S03]  /*0450*/  @!P0 LOP3.LUT R3, R3, R20, RZ, 0x3c, !PT ;  /* 0x0000001403038212 */ /* 0x008fc600078e3cff */
[----:B------:R-:W3:Y:S01]  /*0460*/  @P1 LDG.E R20, desc[UR4][R10.64+0x24] ;  /* 0x000024040a141981 */ /* 0x000ee2000c1e1900 */
[----:B----4-:R-:W-:-:S03]  /*0470*/  @P1 LOP3.LUT R15, R15, R22, RZ, 0x3c, !PT ;  /* 0x000000160f0f1212 */ /* 0x010fc600078e3cff */
[----:B------:R-:W4:Y:S01]  /*0480*/  @P2 LDG.E R22, desc[UR4][R10.64+0x38] ;  /* 0x000038040a162981 */ /* 0x000f22000c1e1900 */
[----:B------:R-:W-:-:S03]  /*0490*/  @P2 LOP3.LUT R15, R15, R26, RZ, 0x3c, !PT ;  /* 0x0000001a0f0f2212 */ /* 0x000fc600078e3cff */
[----:B------:R-:W4:Y:S01]  /*04a0*/  @P4 LDG.E R26, desc[UR4][R10.64+0x50] ;  /* 0x000050040a1a4981 */ /* 0x000f22000c1e1900 */
[----:B------:R-:W-:-:S03]  /*04b0*/  @!P0 LOP3.LUT R4, R4, R21, RZ, 0x3c, !PT ;  /* 0x0000001504048212 */ /* 0x000fc600078e3cff */
[----:B------:R-:W4:Y:S01]  /*04c0*/  @P1 LDG.E R21, desc[UR4][R10.64+0x20] ;  /* 0x000020040a151981 */ /* 0x000f22000c1e1900 */
[----:B------:R-:W-:-:S03]  /*04d0*/  @!P0 LOP3.LUT R2, R2, R23, RZ, 0x3c, !PT ;  /* 0x0000001702028212 */ /* 0x000fc600078e3cff */
[----:B------:R-:W4:Y:S01]  /*04e0*/  @P2 LDG.E R23, desc[UR4][R10.64+0x2c] ;  /* 0x00002c040a172981 */ /* 0x000f22000c1e1900 */
[----:B------:R-:W-:-:S03]  /*04f0*/  @P1 LOP3.LUT R4, R4, R25, RZ, 0x3c, !PT ;  /* 0x0000001904041212 */ /* 0x000fc600078e3cff */
[----:B------:R-:W4:Y:S01]  /*0500*/  @P2 LDG.E R25, desc[UR4][R10.64+0x34] ;  /* 0x000034040a192981 */ /* 0x000f22000c1e1900 */
[----:B--2---:R-:W-:-:S03]  /*0510*/  @!P0 LOP3.LUT R5, R5, R18, RZ, 0x3c, !PT ;  /* 0x0000001205058212 */ /* 0x004fc600078e3cff */
[----:B------:R-:W2:Y:S01]  /*0520*/  @P1 LDG.E R18, desc[UR4][R10.64+0x1c] ;  /* 0x00001c040a121981 */ /* 0x000ea2000c1e1900 */
[----:B---3--:R-:W-:-:S03]  /*0530*/  @P1 LOP3.LUT R3, R3, R20, RZ, 0x3c, !PT ;  /* 0x0000001403031212 */ /* 0x008fc600078e3cff */
[----:B------:R-:W3:Y:S01]  /*0540*/  @P2 LDG.E R20, desc[UR4][R10.64+0x30] ;  /* 0x000030040a142981 */ /* 0x000ee2000c1e1900 */
[----:B----4-:R-:W-:-:S03]  /*0550*/  @P2 LOP3.LUT R3, R3, R22, RZ, 0x3c, !PT ;  /* 0x0000001603032212 */ /* 0x010fc600078e3cff */
[----:B------:R-:W4:Y:S01]  /*0560*/  @P3 LDG.E R22, desc[UR4][R10.64+0x4c] ;  /* 0x00004c040a163981 */ /* 0x000f22000c1e1900 */
[----:B------:R-:W-:-:S04]  /*0570*/  @P3 LOP3.LUT R15, R15, R28, RZ, 0x3c, !PT ;  /* 0x0000001c0f0f3212 */ /* 0x000fc800078e3cff */
[----:B------:R-:W-:Y:S02]  /*0580*/  @P4 LOP3.LUT R15, R15, R26, RZ, 0x3c, !PT ;  /* 0x0000001a0f0f4212 */ /* 0x000fe400078e3cff */
[----:B------:R-:W-:Y:S01]  /*0590*/  @P1 LOP3.LUT R2, R2, R21, RZ, 0x3c, !PT ;  /* 0x0000001502021212 */ /* 0x000fe200078e3cff */
[----:B------:R-:W4:Y:S04]  /*05a0*/  @P5 LDG.E R26, desc[UR4][R10.64+0x64] ;  /* 0x000064040a1a5981 */ /* 0x000f28000c1e1900 */
[----:B------:R-:W4:Y:S01]  /*05b0*/  @P3 LDG.E R21, desc[UR4][R10.64+0x40] ;  /* 0x000040040a153981 */ /* 0x000f22000c1e1900 */
[----:B------:R-:W-:Y:S02]  /*05c0*/  @P2 LOP3.LUT R4, R4, R23, RZ, 0x3c, !PT ;  /* 0x0000001704042212 */ /* 0x000fe400078e3cff */
[----:B------:R-:W-:Y:S01]  /*05d0*/  @P2 LOP3.LUT R2, R2, R25, RZ, 0x3c, !PT ;  /* 0x0000001902022212 */ /* 0x000fe200078e3cff */
[----:B------:R-:W4:Y:S04]  /*05e0*/  @P3 LDG.E R23, desc[UR4][R10.64+0x48] ;  /* 0x000048040a173981 */ /* 0x000f28000c1e1900 */
[----:B------:R-:W4:Y:S01]  /*05f0*/  @P4 LDG.E R25, desc[UR4][R10.64+0x54] ;  /* 0x000054040a194981 */ /* 0x000f22000c1e1900 */
[----:B--2---:R-:W-:-:S03]  /*0600*/  @P1 LOP3.LUT R5, R5, R18, RZ, 0x3c, !PT ;  /* 0x0000001205051212 */ /* 0x004fc600078e3cff */
[----:B------:R-:W2:Y:S01]  /*0610*/  @P3 LDG.E R18, desc[UR4][R10.64+0x44] ;  /* 0x000044040a123981 */ /* 0x000ea2000c1e1900 */
[----:B---3--:R-:W-:-:S03]  /*0620*/  @P2 LOP3.LUT R5, R5, R20, RZ, 0x3c, !PT ;  /* 0x0000001405052212 */ /* 0x008fc600078e3cff */
[----:B------:R-:W3:Y:S01]  /*0630*/  @P4 LDG.E R20, desc[UR4][R10.64+0x58] ;  /* 0x000058040a144981 */ /* 0x000ee2000c1e1900 */
[----:B----4-:R-:W-:-:S03]  /*0640*/  @P3 LOP3.LUT R3, R3, R22, RZ, 0x3c, !PT ;  /* 0x0000001603033212 */ /* 0x010fc600078e3cff */
[----:B------:R-:W4:Y:S01]  /*0650*/  @P4 LDG.E R22, desc[UR4][R10.64+0x60] ;  /* 0x000060040a164981 */ /* 0x000f22000c1e1900 */
[----:B------:R-:W-:Y:S02]  /*0660*/  LOP3.LUT P0, RZ, R24, 0x80, RZ, 0xc0, !PT ;  /* 0x0000008018ff7812 */ /* 0x000fe4000780c0ff */
[----:B------:R-:W-:Y:S02]  /*0670*/  @P5 LOP3.LUT R15, R15, R26, RZ, 0x3c, !PT ;  /* 0x0000001a0f0f5212 */ /* 0x000fe400078e3cff */
[----:B------:R-:W4:Y:S01]  /*0680*/  @P6 LDG.E R26, desc[UR4][R10.64+0x78] ;  /* 0x000078040a1a6981 */ /* 0x000f22000c1e1900 */
[----:B------:R-:W-:-:S03]  /*0690*/  @P3 LOP3.LUT R4, R4, R21, RZ, 0x3c, !PT ;  /* 0x0000001504043212 */ /* 0x000fc600078e3cff */
[----:B------:R-:W4:Y:S01]  /*06a0*/  @P4 LDG.E R21, desc[UR4][R10.64+0x5c] ;  /* 0x00005c040a154981 */ /* 0x000f22000c1e1900 */
[----:B------:R-:W-:-:S03]  /*06b0*/  @P3 LOP3.LUT R2, R2, R23, RZ, 0x3c, !PT ;  /* 0x0000001702023212 */ /* 0x000fc600078e3cff */
[----:B------:R-:W4:Y:S01]  /*06c0*/  @P5 LDG.E R23, desc[UR4][R10.64+0x68] ;  /* 0x000068040a175981 */ /* 0x000f22000c1e1900 */
[----:B------:R-:W-:-:S03]  /*06d0*/  @P4 LOP3.LUT R4, R4, R25, RZ, 0x3c, !PT ;  /* 0x0000001904044212 */ /* 0x000fc600078e3cff */
[----:B------:R-:W4:Y:S01]  /*06e0*/  @P5 LDG.E R25, desc[UR4][R10.64+0x70] ;  /* 0x000070040a195981 */ /* 0x000f22000c1e1900 */
[----:B--2---:R-:W-:-:S03]  /*06f0*/  @P3 LOP3.LUT R5, R5, R18, RZ, 0x3c, !PT ;  /* 0x0000001205053212 */ /* 0x004fc600078e3cff */
[----:B------:R-:W2:Y:S01]  /*0700*/  @P5 LDG.E R18, desc[UR4][R10.64+0x6c] ;  /* 0x00006c040a125981 */ /* 0x000ea2000c1e1900 */
[----:B---3--:R-:W-:-:S03]  /*0710*/  @P4 LOP3.LUT R5, R5, R20, RZ, 0x3c, !PT ;  /* 0x0000001405054212 */ /* 0x008fc600078e3cff */
[----:B------:R-:W3:Y:S01]  /*0720*/  @P5 LDG.E R20, desc[UR4][R10.64+0x74] ;  /* 0x000074040a145981 */ /* 0x000ee2000c1e1900 */
[----:B----4-:R-:W-:-:S03]  /*0730*/  @P4 LOP3.LUT R3, R3, R22, RZ, 0x3c, !PT ;  /* 0x0000001603034212 */ /* 0x010fc600078e3cff */
[----:B------:R-:W4:Y:S01]  /*0740*/  @P0 LDG.E R22, desc[UR4][R10.64+0x8c] ;  /* 0x00008c040a160981 */ /* 0x000f22000c1e1900 */
[----:B------:R-:W-:-:S03]  /*0750*/  @P6 LOP3.LUT R15, R15, R26, RZ, 0x3c, !PT ;  /* 0x0000001a0f0f6212 */ /* 0x000fc600078e3cff */
        /* <DEDUP_REMOVED lines=13> */
[----:B------:R-:W-:Y:S02]  /*0830*/  @P6 LOP3.LUT R4, R4, R27, RZ, 0x3c, !PT ;  /* 0x0000001b04046212 */ /* 0x000fe400078e3cff */
[----:B------:R-:W-:Y:S02]  /*0840*/  @P6 LOP3.LUT R2, R2, R21, RZ, 0x3c, !PT ;  /* 0x0000001502026212 */ /* 0x000fe400078e3cff */
[----:B------:R-:W-:Y:S02]  /*0850*/  @P0 LOP3.LUT R4, R4, R23, RZ, 0x3c, !PT ;  /* 0x0000001704040212 */ /* 0x000fe400078e3cff */
[----:B------:R-:W-:Y:S02]  /*0860*/  @P0 LOP3.LUT R2, R2, R25, RZ, 0x3c, !PT ;  /* 0x0000001902020212 */ /* 0x000fe400078e3cff */
[----:B--2---:R-:W-:Y:S02]  /*0870*/  @P6 LOP3.LUT R5, R5, R18, RZ, 0x3c, !PT ;  /* 0x0000001205056212 */ /* 0x004fe400078e3cff */
[----:B---3--:R-:W-:-:S02]  /*0880*/  @P6 LOP3.LUT R3, R3, R20, RZ, 0x3c, !PT ;  /* 0x0000001403036212 */ /* 0x008fc400078e3cff */
[----:B----4-:R-:W-:Y:S02]  /*0890*/  @P0 LOP3.LUT R5, R5, R22, RZ, 0x3c, !PT ;  /* 0x0000001605050212 */ /* 0x010fe400078e3cff */
[----:B------:R-:W-:Y:S02]  /*08a0*/  @P0 LOP3.LUT R3, R3, R26, RZ, 0x3c, !PT ;  /* 0x0000001a03030212 */ /* 0x000fe400078e3cff */
[----:B------:R-:W-:-:S13]  /*08b0*/  R2P PR, R24.B1, 0x7f ;  /* 0x0000007f18007804 */ /* 0x000fda0000001000 */
[----:B------:R-:W2:Y:S04]  /*08c0*/  @P0 LDG.E R18, desc[UR4][R10.64+0xa0] ;  /* 0x0000a0040a120981 */ /* 0x000ea8000c1e1900 */
[----:B------:R-:W3:Y:S04]  /*08d0*/  @P1 LDG.E R22, desc[UR4][R10.64+0xb4] ;  /* 0x0000b4040a161981 */ /* 0x000ee8000c1e1900 */
[----:B------:R-:W4:Y:S04]  /*08e0*/  @P2 LDG.E R26, desc[UR4][R10.64+0xc8] ;  /* 0x0000c8040a1a2981 */ /* 0x000f28000c1e1900 */
[----:B------:R-:W4:Y:S04]  /*08f0*/  @P3 LDG.E R28, desc[UR4][R10.64+0xdc] ;  /* 0x0000dc040a1c3981 */ /* 0x000f28000c1e1900 */
[----:B------:R-:W4:Y:S04]  /*0900*/  @P0 LDG.E R23, desc[UR4][R10.64+0xa4] ;  /* 0x0000a4040a170981 */ /* 0x000f28000c1e1900 */
[----:B------:R-:W4:Y:S04]  /*0910*/  @P0 LDG.E R20, desc[UR4][R10.64+0xa8] ;  /* 0x0000a8040a140981 */ /* 0x000f28000c1e1900 */
[----:B------:R-:W4:Y:S04]  /*0920*/  @P4 LDG.E R25, desc[UR4][R10.64+0xf0] ;  /* 0x0000f0040a194981 */ /* 0x000f28000c1e1900 */
        /* <DEDUP_REMOVED lines=21> */
[----:B------:R-:W-:Y:S02]  /*0a80*/  LOP3.LUT P0, RZ, R24, 0x8000, RZ, 0xc0, !PT ;  /* 0x0000800018ff7812 */ /* 0x000fe4000780c0ff */
[----:B----4-:R-:W-:Y:S01]  /*0a90*/  @P5 LOP3.LUT R15, R15, R26, RZ, 0x3c, !PT ;  /* 0x0000001a0f0f5212 */ /* 0x010fe200078e3cff */
[----:B------:R-:W4:Y:S04]  /*0aa0*/  @P3 LDG.E R24, desc[UR4][R10.64+0xe4] ;  /* 0x0000e4040a183981 */ /* 0x000f28000c1e1900 */
[----:B------:R-:W2:Y:S01]  /*0ab0*/  @P6 LDG.E R26, desc[UR4][R10.64+0x118] ;  /* 0x000118040a1a6981 */ /* 0x000ea2000c1e1900 */
        /* <DEDUP_REMOVED lines=8> */
[----:B---3--:R-:W-:-:S03]  /*0b40*/  @P2 LOP3.LUT R3, R3, R22, RZ, 0x3c, !PT ;  /* 0x0000001603032212 */ /* 0x008fc600078e3cff */
[----:B------:R-:W3:Y:S01]  /*0b50*/  @P4 LDG.E R22, desc[UR4][R10.64+0x100] ;  /* 0x000100040a164981 */ /* 0x000ee2000c1e1900 */
[----:B--2---:R-:W-:-:S03]  /*0b60*/  @P6 LOP3.LUT R15, R15, R26, RZ, 0x3c, !PT ;  /* 0x0000001a0f0f6212 */ /* 0x004fc600078e3cff */
[----:B------:R-:W2:Y:S01]  /*0b70*/  @P0 LDG.E R26, desc[UR4][R10.64+0x12c] ;  /* 0x00012c040a1a0981 */ /* 0x000ea2000c1e1900 */
[----:B----4-:R-:W-:-:S03]  /*0b80*/  @P2 LOP3.LUT R2, R2, R23, RZ, 0x3c, !PT ;  /* 0x0000001702022212 */ /* 0x010fc600078e3cff */
[----:B------:R-:W4:Y:S01]  /*0b90*/  @P4 LDG.E R23, desc[UR4][R10.64+0xfc] ;  /* 0x0000fc040a174981 */ /* 0x000f22000c1e1900 */
[----:B------:R-:W-:-:S03]  /*0ba0*/  @P2 LOP3.LUT R5, R5, R20, RZ, 0x3c, !PT ;  /* 0x0000001405052212 */ /* 0x000fc600078e3cff */
[----:B------:R-:W4:Y:S01]  /*0bb0*/  @P4 LDG.E R20, desc[UR4][R10.64+0xf8] ;  /* 0x0000f8040a144981 */ /* 0x000f22000c1e1900 */
[----:B------:R-:W-:Y:S02]  /*0bc0*/  @P3 LOP3.LUT R2, R2, R27, RZ, 0x3c, !PT ;  /* 0x0000001b02023212 */ /* 0x000fe400078e3cff */
[----:B------:R-:W-:Y:S01]  /*0bd0*/  @P3 LOP3.LUT R4, R4, R25, RZ, 0x3c, !PT ;  /* 0x0000001904043212 */ /* 0x000fe200078e3cff */
[----:B------:R-:W4:Y:S01]  /*0be0*/  @P5 LDG.E R27, desc[UR4][R10.64+0x110] ;  /* 0x000110040a1b5981 */ /* 0x000f22000c1e1900 */
[----:B------:R-:W-:-:S03]  /*0bf0*/  @P3 LOP3.LUT R5, R5, R24, RZ, 0x3c, !PT ;  /* 0x0000001805053212 */ /* 0x000fc600078e3cff */
[----:B------:R-:W4:Y:S04]  /*0c00*/  @P5 LDG.E R25, desc[UR4][R10.64+0x108] ;  /* 0x000108040a195981 */ /* 0x000f28000c1e1900 */
        /* <DEDUP_REMOVED lines=19> */
[----:B------:R-:W-:-:S05]  /*0d40*/  VIADD R19, R19, 0x10 ;  /* 0x0000001013137836 */ /* 0x000fca0000000000 */
[----:B------:R-:W-:Y:S02]  /*0d50*/  ISETP.NE.AND P1, PT, R19, 0x20, PT ;  /* 0x000000201300780c */ /* 0x000fe40003f25270 */
[----:B------:R-:W-:Y:S02]  /*0d60*/  @P5 LOP3.LUT R3, R3, R18, RZ, 0x3c, !PT ;  /* 0x0000001203035212 */ /* 0x000fe400078e3cff */
[----:B------:R-:W-:Y:S02]  /*0d70*/  @P6 LOP3.LUT R4, R4, R21, RZ, 0x3c, !PT ;  /* 0x0000001504046212 */ /* 0x000fe400078e3cff */
[----:B---3--:R-:W-:-:S04]  /*0d80*/  @P6 LOP3.LUT R3, R3, R22, RZ, 0x3c, !PT ;  /* 0x0000001603036212 */ /* 0x008fc800078e3cff */
[----:B--2---:R-:W-:Y:S02]  /*0d90*/  @P0 LOP3.LUT R3, R3, R26, RZ, 0x3c, !PT ;  /* 0x0000001a03030212 */ /* 0x004fe400078e3cff */
[----:B----4-:R-:W-:Y:S02]  /*0da0*/  @P6 LOP3.LUT R2, R2, R23, RZ, 0x3c, !PT ;  /* 0x0000001702026212 */ /* 0x010fe400078e3cff */
[----:B------:R-:W-:Y:S02]  /*0db0*/  @P6 LOP3.LUT R5, R5, R20, RZ, 0x3c, !PT ;  /* 0x0000001405056212 */ /* 0x000fe400078e3cff */
[----:B------:R-:W-:Y:S02]  /*0dc0*/  @P0 LOP3.LUT R2, R2, R27, RZ, 0x3c, !PT ;  /* 0x0000001b02020212 */ /* 0x000fe400078e3cff */
[----:B------:R-:W-:Y:S02]  /*0dd0*/  @P0 LOP3.LUT R4, R4, R25, RZ, 0x3c, !PT ;  /* 0x0000001904040212 */ /* 0x000fe400078e3cff */
[----:B------:R-:W-:Y:S01]  /*0de0*/  @P0 LOP3.LUT R5, R5, R24, RZ, 0x3c, !PT ;  /* 0x0000001805050212 */ /* 0x000fe200078e3cff */
[----:B------:R-:W-:Y:S06]  /*0df0*/  @P1 BRA `(.L_x_34) ;  /* 0xfffffff400481947 */ /* 0x000fec000383ffff */
[----:B------:R-:W-:-:S05]  /*0e00*/  VIADD R17, R17, 0x1 ;  /* 0x0000000111117836 */ /* 0x000fca0000000000 */
[----:B------:R-:W-:-:S13]  /*0e10*/  ISETP.NE.AND P0, PT, R17, 0x5, PT ;  /* 0x000000051100780c */ /* 0x000fda0003f05270 */
[----:B------:R-:W-:Y:S05]  /*0e20*/  @P0 BRA `(.L_x_35) ;  /* 0xfffffff400300947 */ /* 0x000fea000383ffff */
[----:B------:R1:W-:Y:S01]  /*0e30*/  STG.E.64 desc[UR4][R6.64+0x8], R4 ;  /* 0x0000080406007986 */ /* 0x0003e2000c101b04 */
[----:B------:R-:W-:Y:S01]  /*0e40*/  VIADD R14, R14, 0x1 ;  /* 0x000000010e0e7836 */ /* 0x000fe20000000000 */
[----:B------:R-:W-:Y:S02]  /*0e50*/  LOP3.LUT R11, R13, 0x3, RZ, 0xc0, !PT ;  /* 0x000000030d0b7812 */ /* 0x000fe400078ec0ff */
[----:B------:R1:W-:Y:S02]  /*0e60*/  STG.E.64 desc[UR4][R6.64+0x10], R2 ;  /* 0x0000100206007986 */ /* 0x0003e4000c101b04 */
[----:B------:R-:W-:Y:S02]  /*0e70*/  ISETP.GE.U32.AND P0, PT, R14, R11, PT ;  /* 0x0000000b0e00720c */ /* 0x000fe40003f06070 */
[----:B------:R1:W-:Y:S11]  /*0e80*/  STG.E desc[UR4][R6.64+0x4], R15 ;  /* 0x0000040f06007986 */ /* 0x0003f6000c101904 */
[----:B------:R-:W-:Y:S05]  /*0e90*/  @!P0 BRA `(.L_x_36) ;  /* 0xfffffff400048947 */ /* 0x000fea000383ffff */
.L_x_33:
[----:B------:R-:W-:Y:S05]  /*0ea0*/  BSYNC.RECONVERGENT B1 ;  /* 0x0000000000017941 */ /* 0x000fea0003800200 */
.L_x_32:
[C---:B------:R-:W-:Y:S01]  /*0eb0*/  ISETP.GT.U32.AND P0, PT, R13.reuse, 0x3, PT ;  /* 0x000000030d00780c */ /* 0x040fe20003f04070 */
[----:B------:R-:W-:Y:S01]  /*0ec0*/  VIADD R12, R12, 0x1 ;  /* 0x000000010c0c7836 */ /* 0x000fe20000000000 */
[--C-:B------:R-:W-:Y:S02]  /*0ed0*/  SHF.R.U64 R13, R13, 0x2, R0.reuse ;  /* 0x000000020d0d7819 */ /* 0x100fe40000001200 */
[----:B------:R-:W-:Y:S02]  /*0ee0*/  ISETP.GT.U32.AND.EX P0, PT, R0, RZ, PT, P0 ;  /* 0x000000ff0000720c */ /* 0x000fe40003f04100 */
[----:B------:R-:W-:-:S11]  /*0ef0*/  SHF.R.U32.HI R0, RZ, 0x2, R0 ;  /* 0x00000002ff007819 */ /* 0x000fd60000011600 */
[----:B------:R-:W-:Y:S05]  /*0f00*/  @P0 BRA `(.L_x_37) ;  /* 0xfffffff000c80947 */ /* 0x000fea000383ffff */
.L_x_31:
[----:B------:R-:W-:Y:S05]  /*0f10*/  BSYNC.RECONVERGENT B0 ;  /* 0x0000000000007941 */ /* 0x000fea0003800200 */
.L_x_30:
[----:B------:R-:W-:Y:S04]  /*0f20*/  STG.E.64 desc[UR4][R6.64+0x18], RZ ;  /* 0x000018ff06007986 */ /* 0x000fe8000c101b04 */
[----:B------:R-:W-:Y:S04]  /*0f30*/  STG.E desc[UR4][R6.64+0x20], RZ ;  /* 0x000020ff06007986 */ /* 0x000fe8000c101904 */
[----:B------:R-:W-:Y:S01]  /*0f40*/  STG.E.64 desc[UR4][R6.64+0x28], RZ ;  /* 0x000028ff06007986 */ /* 0x000fe2000c101b04 */
[----:B------:R-:W-:Y:S05]  /*0f50*/  EXIT ;  /* 0x000000000000794d */ /* 0x000fea0003800000 */
.L_x_38:
        /* <DEDUP_REMOVED lines=10> */
.L_x_54:


//--------------------- .text._Z14fitness_kernelP5Agentdd --------------------------
	.section	.text._Z14fitness_kernelP5Agentdd,"ax",@progbits
	.align	128
        .global         _Z14fitness_kernelP5Agentdd
        .type           _Z14fitness_kernelP5Agentdd,@function
        .size           _Z14fitness_kernelP5Agentdd,(.L_x_49 - _Z14fitness_kernelP5Agentdd)
        .other          _Z14fitness_kernelP5Agentdd,@"STO_CUDA_ENTRY STV_DEFAULT"
_Z14fitness_kernelP5Agentdd:
.text._Z14fitness_kernelP5Agentdd:
        /* <DEDUP_REMOVED lines=12> */
[----:B------:R-:W0:Y:S01]  /*00c0*/  MUFU.RCP64H R3, 65531 ;  /* 0x40efff6000037908 */ /* 0x000e220000001800 */
[----:B------:R-:W-:Y:S01]  /*00d0*/  IMAD.MOV.U32 R6, RZ, RZ, 0x0 ;  /* 0x00000000ff067424 */ /* 0x000fe200078e00ff */
[----:B------:R-:W1:Y:S01]  /*00e0*/  LDC.64 R8, c[0x0][0x390] ;  /* 0x0000e400ff087b82 */ /* 0x000e620000000a00 */
[----:B------:R-:W-:Y:S02]  /*00f0*/  IMAD.MOV.U32 R7, RZ, RZ, 0x40efff60 ;  /* 0x40efff60ff077424 */ /* 0x000fe400078e00ff */
[----:B------:R-:W-:Y:S02]  /*0100*/  IMAD.MOV.U32 R2, RZ, RZ, 0x1 ;  /* 0x00000001ff027424 */ /* 0x000fe400078e00ff */
[C---:B------:R-:W-:Y:S02]  /*0110*/  VIADD R12, R13.reuse, 0x101 ;  /* 0x000001010d0c7836 */ /* 0x040fe40000000000 */
[----:B------:R-:W-:Y:S01]  /*0120*/  VIADD R11, R13, 0xff ;  /* 0x000000ff0d0b7836 */ /* 0x000fe20000000000 */
[----:B------:R-:W2:Y:S04]  /*0130*/  LDC R10, c[0x0][0x394] ;  /* 0x0000e500ff0a7b82 */ /* 0x000ea80000000800 */
[----:B------:R-:W-:Y:S01]  /*0140*/  SHF.R.S32.HI R0, RZ, 0x1f, R11 ;  /* 0x0000001fff007819 */ /* 0x000fe2000001140b */
[----:B0-----:R-:W-:-:S03]  /*0150*/  DFMA R4, R2, -R6, 1 ;  /* 0x3ff000000204742b */ /* 0x001fc60000000806 */
[----:B------:R-:W-:-:S04]  /*0160*/  LEA.HI R0, R0, R11, RZ, 0x8 ;  /* 0x0000000b00007211 */ /* 0x000fc800078f40ff */
[----:B------:R-:W-:Y:S01]  /*0170*/  LOP3.LUT R0, R0, 0xffffff00, RZ, 0xc0, !PT ;  /* 0xffffff0000007812 */ /* 0x000fe200078ec0ff */
[----:B------:R-:W-:-:S04]  /*0180*/  DFMA R4, R4, R4, R4 ;  /* 0x000000040404722b */ /* 0x000fc80000000004 */
[----:B------:R-:W-:-:S04]  /*0190*/  IMAD.IADD R11, R11, 0x1, -R0 ;  /* 0x000000010b0b7824 */ /* 0x000fc800078e0a00 */
[----:B------:R-:W-:Y:S01]  /*01a0*/  DFMA R4, R2, R4, R2 ;  /* 0x000000040204722b */ /* 0x000fe20000000002 */
[----:B--2---:R-:W-:Y:S01]  /*01b0*/  FSETP.GEU.AND P1, PT, |R10|, 6.5827683646048100446e-37, PT ;  /* 0x036000000a00780b */ /* 0x004fe20003f2e200 */
[----:B------:R-:W-:-:S05]  /*01c0*/  VIADD R10, R14, 0x1 ;  /* 0x000000010e0a7836 */ /* 0x000fca0000000000 */
[----:B------:R-:W-:Y:S01]  /*01d0*/  LOP3.LUT R10, R10, 0xff, RZ, 0xc0, !PT ;  /* 0x000000ff0a0a7812 */ /* 0x000fe200078ec0ff */
[----:B------:R-:W-:-:S08]  /*01e0*/  DFMA R2, R4, -R6, 1 ;  /* 0x3ff000000402742b */ /* 0x000fd00000000806 */
[----:B------:R-:W-:Y:S01]  /*01f0*/  DFMA R2, R4, R2, R4 ;  /* 0x000000020402722b */ /* 0x000fe20000000004 */
[----:B------:R-:W0:Y:S07]  /*0200*/  LDC.64 R4, c[0x0][0x380] ;  /* 0x0000e000ff047b82 */ /* 0x000e2e0000000a00 */
[----:B-1----:R-:W-:-:S08]  /*0210*/  DMUL R6, R2, R8 ;  /* 0x0000000802067228 */ /* 0x002fd00000000000 */
[----:B------:R-:W-:-:S08]  /*0220*/  DFMA R8, R6, -65531, R8 ;  /* 0xc0efff600608782b */ /* 0x000fd00000000008 */
[----:B------:R-:W-:Y:S01]  /*0230*/  DFMA R2, R2, R8, R6 ;  /* 0x000000080202722b */ /* 0x000fe20000000006 */
[----:B------:R-:W-:-:S04]  /*0240*/  SHF.R.S32.HI R7, RZ, 0x1f, R12 ;  /* 0x0000001fff077819 */ /* 0x000fc8000001140c */
[----:B------:R-:W-:-:S05]  /*0250*/  LEA.HI R7, R7, R12, RZ, 0x8 ;  /* 0x0000000c07077211 */ /* 0x000fca00078f40ff */
[----:B------:R-:W-:Y:S01]  /*0260*/  FFMA R6, RZ, 7.4999237060546875, R3 ;  /* 0x40efff60ff067823 */ /* 0x000fe20000000003 */
[----:B------:R-:W-:-:S04]  /*0270*/  LOP3.LUT R7, R7, 0xffffff00, RZ, 0xc0, !PT ;  /* 0xffffff0007077812 */ /* 0x000fc800078ec0ff */
[----:B------:R-:W-:Y:S01]  /*0280*/  FSETP.GT.AND P0, PT, |R6|, 1.469367938527859385e-39, PT ;  /* 0x001000000600780b */ /* 0x000fe20003f04200 */
[----:B------:R-:W-:Y:S02]  /*0290*/  IMAD.IADD R12, R12, 0x1, -R7 ;  /* 0x000000010c0c7824 */ /* 0x000fe400078e0a07 */
[----:B------:R-:W-:Y:S02]  /*02a0*/  VIADD R6, R14, 0xffffffff ;  /* 0xffffffff0e067836 */ /* 0x000fe40000000000 */
[----:B------:R-:W-:-:S03]  /*02b0*/  IMAD R7, R13, 0x100, R14 ;  /* 0x000001000d077824 */ /* 0x000fc600078e020e */
[----:B------:R-:W-:Y:S01]  /*02c0*/  LOP3.LUT R0, R6, 0xff, RZ, 0xc0, !PT ;  /* 0x000000ff06007812 */ /* 0x000fe200078ec0ff */
[----:B0-----:R-:W-:-:S04]  /*02d0*/  IMAD.WIDE R4, R7, 0x50, R4 ;  /* 0x0000005007047825 */ /* 0x001fc800078e0204 */
[----:B------:R-:W-:Y:S05]  /*02e0*/  @P0 BRA P1, `(.L_x_39) ;  /* 0x0000000000080947 */ /* 0x000fea0000800000 */
[----:B------:R-:W-:-:S07]  /*02f0*/  MOV R24, 0x310 ;  /* 0x0000031000187802 */ /* 0x000fce0000000f00 */
[----:B------:R-:W-:Y:S05]  /*0300*/  CALL.REL.NOINC `($__internal_0_$__cuda_sm20_div_rn_f64_full) ;  /* 0x0000000c00007944 */ /* 0x000fea0003c00000 */
.L_x_39:
[----:B------:R-:W0:Y:S01]  /*0310*/  LDC.64 R6, c[0x0][0x388] ;  /* 0x0000e200ff067b82 */ /* 0x000e220000000a00 */
[----:B------:R-:W1:Y:S01]  /*0320*/  LDCU.64 UR8, c[0x0][0x380] ;  /* 0x00007000ff0877ac */ /* 0x000e620008000a00 */
[----:B------:R-:W-:Y:S01]  /*0330*/  IMAD.MOV R0, RZ, RZ, -R0 ;  /* 0x000000ffff007224 */ /* 0x000fe200078e0a00 */
[----:B------:R-:W-:Y:S01]  /*0340*/  CS2R R8, SRZ ;  /* 0x0000000000087805 */ /* 0x000fe2000001ff00 */
[----:B------:R-:W-:Y:S01]  /*0350*/  IMAD.MOV R10, RZ, RZ, -R10 ;  /* 0x000000ffff0a7224 */ /* 0x000fe200078e0a0a */
[----:B------:R-:W2:Y:S01]  /*0360*/  LDCU.64 UR10, c[0x0][0x358] ;  /* 0x00006b00ff0a77ac */ /* 0x000ea20008000a00 */
[----:B------:R-:W-:Y:S01]  /*0370*/  IMAD.MOV R18, RZ, RZ, -R14 ;  /* 0x000000ffff127224 */ /* 0x000fe200078e0a0e */
[----:B------:R-:W-:Y:S01]  /*0380*/  UMOV UR4, URZ ;  /* 0x000000ff00047c82 */ /* 0x000fe20008000000 */
[----:B-1----:R-:W-:-:S04]  /*0390*/  UIADD3 UR8, UP0, UPT, UR8, 0x20, URZ ;  /* 0x0000002008087890 */ /* 0x002fc8000ff1e0ff */
[----:B------:R-:W-:Y:S01]  /*03a0*/  UIADD3.X UR9, UPT, UPT, URZ, UR9, URZ, UP0, !UPT ;  /* 0x00000009ff097290 */ /* 0x000fe200087fe4ff */
[----:B0-2---:R-:W-:-:S11]  /*03b0*/  DMUL R6, R6, 0.25 ;  /* 0x3fd0000006067828 */ /* 0x005fd60000000000 */
.L_x_44:
[----:B------:R-:W-:Y:S02]  /*03c0*/  USHF.L.U32 UR5, UR4, 0x8, URZ ;  /* 0x0000000804057899 */ /* 0x000fe400080006ff */
[----:B------:R-:W-:Y:S01]  /*03d0*/  ISETP.NE.AND P0, PT, R11, UR4, PT ;  /* 0x000000040b007c0c */ /* 0x000fe2000bf05270 */
[----:B------:R-:W-:Y:S01]  /*03e0*/  UMOV UR6, UR8 ;  /* 0x0000000800067c82 */ /* 0x000fe20008000000 */
[----:B------:R-:W-:Y:S01]  /*03f0*/  UMOV UR7, UR9 ;  /* 0x0000000900077c82 */ /* 0x000fe20008000000 */
[----:B------:R-:W-:Y:S01]  /*0400*/  IMAD.MOV.U32 R19, RZ, RZ, R18 ;  /* 0x000000ffff137224 */ /* 0x000fe200078e0012 */
[----:B------:R-:W-:Y:S01]  /*0410*/  UIMAD.WIDE.U32 UR6, UR5, 0x50, UR6 ;  /* 0x00000050050678a5 */ /* 0x000fe2000f8e0006 */
[----:B------:R-:W-:Y:S01]  /*0420*/  ISETP.EQ.OR P0, PT, R12, UR4, !P0 ;  /* 0x000000040c007c0c */ /* 0x000fe2000c702670 */
[----:B------:R-:W-:Y:S01]  /*0430*/  IMAD.MOV.U32 R20, RZ, RZ, R10 ;  /* 0x000000ffff147224 */ /* 0x000fe200078e000a */
[----:B------:R-:W-:Y:S01]  /*0440*/  UMOV UR5, URZ ;  /* 0x000000ff00057c82 */ /* 0x000fe20008000000 */
[----:B------:R-:W-:-:S02]  /*0450*/  IMAD.MOV.U32 R21, RZ, RZ, R0 ;  /* 0x000000ffff157224 */ /* 0x000fc400078e0000 */
[----:B------:R-:W-:Y:S02]  /*0460*/  IMAD.U32 R17, RZ, RZ, UR7 ;  /* 0x00000007ff117e24 */ /* 0x000fe4000f8e00ff */
[----:B------:R-:W-:Y:S02]  /*0470*/  IMAD.U32 R15, RZ, RZ, UR7 ;  /* 0x00000007ff0f7e24 */ /* 0x000fe4000f8e00ff */
[----:B------:R-:W-:Y:S02]  /*0480*/  IMAD.U32 R14, RZ, RZ, UR6 ;  /* 0x00000006ff0e7e24 */ /* 0x000fe4000f8e00ff */
[----:B------:R-:W-:Y:S02]  /*0490*/  IMAD.U32 R16, RZ, RZ, UR6 ;  /* 0x00000006ff107e24 */ /* 0x000fe4000f8e00ff */
[----:B------:R-:W-:-:S07]  /*04a0*/  IMAD.MOV.U32 R15, RZ, RZ, R17 ;  /* 0x000000ffff0f7224 */ /* 0x000fce00078e0011 */
.L_x_43:
[----:B------:R-:W-:Y:S01]  /*04b0*/  ISETP.NE.AND P1, PT, R19, RZ, PT ;  /* 0x000000ff1300720c */ /* 0x000fe20003f25270 */
[----:B------:R-:W-:Y:S01]  /*04c0*/  UIADD3 UR5, UPT, UPT, UR5, 0x1, URZ ;  /* 0x0000000105057890 */ /* 0x000fe2000fffe0ff */
[----:B------:R-:W-:Y:S01]  /*04d0*/  ISETP.EQ.AND P2, PT, R13, UR4, PT ;  /* 0x000000040d007c0c */ /* 0x000fe2000bf42270 */
[----:B------:R-:W-:Y:S02]  /*04e0*/  BSSY.RECONVERGENT B0, `(.L_x_40) ;  /* 0x0000097000007945 */ /* 0x000fe40003800200 */
[----:B------:R-:W-:-:S10]  /*04f0*/  UISETP.NE.AND UP0, UPT, UR5, 0x100, UPT ;  /* 0x000001000500788c */ /* 0x000fd4000bf05270 */
[----:B------:R-:W-:Y:S05]  /*0500*/  @!P1 BRA P2, `(.L_x_41) ;  /* 0x0000000800509947 */ /* 0x000fea0001000000 */
[----:B------:R-:W-:Y:S02]  /*0510*/  ISETP.NE.AND P1, PT, R21, RZ, PT ;  /* 0x000000ff1500720c */ /* 0x000fe40003f25270 */
[----:B------:R-:W-:Y:S02]  /*0520*/  ISETP.EQ.AND P2, PT, R19, RZ, P0 ;  /* 0x000000ff1300720c */ /* 0x000fe40000742270 */
[----:B------:R-:W-:-:S04]  /*0530*/  ISETP.NE.AND P1, PT, R20, RZ, P1 ;  /* 0x000000ff1400720c */ /* 0x000fc80000f25270 */
[----:B------:R-:W-:-:S13]  /*0540*/  ISETP.NE.OR P1, PT, R13, UR4, P1 ;  /* 0x000000040d007c0c */ /* 0x000fda0008f25670 */
[----:B------:R-:W-:Y:S05]  /*0550*/  @P1 BRA !P2, `(.L_x_42) ;  /* 0x0000000000f01947 */ /* 0x000fea0005000000 */
[----:B------:R-:W2:Y:S04]  /*0560*/  LDG.E R16, desc[UR10][R4.64] ;  /* 0x0000000a04107981 */ /* 0x000ea8000c1e1900 */
[----:B------:R-:W2:Y:S04]  /*0570*/  LDG.E R17, desc[UR10][R14.64+-0x20] ;  /* 0xffffe00a0e117981 */ /* 0x000ea8000c1e1900 */
[----:B------:R-:W3:Y:S04]  /*0580*/  LDG.E R22, desc[UR10][R4.64+0x4] ;  /* 0x0000040a04167981 */ /* 0x000ee8000c1e1900 */
[----:B------:R-:W3:Y:S04]  /*0590*/  LDG.E R23, desc[UR10][R14.64+-0x1c] ;  /* 0xffffe40a0e177981 */ /* 0x000ee8000c1e1900 */
[----:B------:R-:W4:Y:S04]  /*05a0*/  LDG.E R24, desc[UR10][R4.64+0x8] ;  /* 0x0000080a04187981 */ /* 0x000f28000c1e1900 */
[----:B------:R-:W4:Y:S04]  /*05b0*/  LDG.E R25, desc[UR10][R14.64+-0x18] ;  /* 0xffffe80a0e197981 */ /* 0x000f28000c1e1900 */
[----:B------:R-:W5:Y:S01]  /*05c0*/  LDG.E R26, desc[UR10][R14.64+-0x10] ;  /* 0xfffff00a0e1a7981 */ /* 0x000f62000c1e1900 */
[----:B--2---:R-:W-:-:S02]  /*05d0*/  LOP3.LUT R16, R17, R16, RZ, 0xc0, !PT ;  /* 0x0000001011107212 */ /* 0x004fc400078ec0ff */
[----:B---3--:R-:W-:Y:S02]  /*05e0*/  LOP3.LUT R17, R23, R22, RZ, 0xc0, !PT ;  /* 0x0000001617117212 */ /* 0x008fe400078ec0ff */
[----:B------:R-:W2:Y:S04]  /*05f0*/  LDG.E R22, desc[UR10][R4.64+0xc] ;  /* 0x00000c0a04167981 */ /* 0x000ea8000c1e1900 */
[----:B------:R-:W2:Y:S01]  /*0600*/  LDG.E R23, desc[UR10][R14.64+-0x14] ;  /* 0xffffec0a0e177981 */ /* 0x000ea2000c1e1900 */
[----:B----4-:R-:W-:-:S03]  /*0610*/  LOP3.LUT R24, R25, R24, RZ, 0xc0, !PT ;  /* 0x0000001819187212 */ /* 0x010fc600078ec0ff */
[----:B------:R-:W5:Y:S01]  /*0620*/  LDG.E R25, desc[UR10][R4.64+0x10] ;  /* 0x0000100a04197981 */ /* 0x000f62000c1e1900 */
[----:B------:R-:W-:-:S03]  /*0630*/  IADD3 R24, PT, PT, R24, R17, R16 ;  /* 0x0000001118187210 */ /* 0x000fc60007ffe010 */
[----:B------:R-:W3:Y:S04]  /*0640*/  LDG.E R16, desc[UR10][R4.64+0x14] ;  /* 0x0000140a04107981 */ /* 0x000ee8000c1e1900 */
[----:B------:R-:W3:Y:S01]  /*0650*/  LDG.E R17, desc[UR10][R14.64+-0xc] ;  /* 0xfffff40a0e117981 */ /* 0x000ee2000c1e1900 */
[----:B--2---:R-:W-:Y:S02]  /*0660*/  LOP3.LUT R22, R23, R22, RZ, 0xc0, !PT ;  /* 0x0000001617167212 */ /* 0x004fe400078ec0ff */
[----:B-----5:R-:W-:Y:S02]  /*0670*/  LOP3.LUT R23, R26, R25, RZ, 0xc0, !PT ;  /* 0x000000191a177212 */ /* 0x020fe400078ec0ff */
[----:B------:R-:W2:Y:S04]  /*0680*/  LDG.E R25, desc[UR10][R4.64+0x18] ;  /* 0x0000180a04197981 */ /* 0x000ea8000c1e1900 */
[----:B------:R-:W2:Y:S01]  /*0690*/  LDG.E R26, desc[UR10][R14.64+-0x8] ;  /* 0xfffff80a0e1a7981 */ /* 0x000ea2000c1e1900 */
[----:B------:R-:W-:-:S02]  /*06a0*/  IADD3 R24, PT, PT, R23, R22, R24 ;  /* 0x0000001617187210 */ /* 0x000fc40007ffe018 */
[----:B---3--:R-:W-:Y:S01]  /*06b0*/  LOP3.LUT R16, R17, R16, RZ, 0xc0, !PT ;  /* 0x0000001011107212 */ /* 0x008fe200078ec0ff */
[----:B------:R-:W3:Y:S04]  /*06c0*/  LDG.E R22, desc[UR10][R4.64+0x1c] ;  /* 0x00001c0a04167981 */ /* 0x000ee8000c1e1900 */
[----:B------:R-:W3:Y:S01]  /*06d0*/  LDG.E R23, desc[UR10][R14.64+-0x4] ;  /* 0xfffffc0a0e177981 */ /* 0x000ee2000c1e1900 */
[----:B--2---:R-:W-:-:S03]  /*06e0*/  LOP3.LUT R17, R26, R25, RZ, 0xc0, !PT ;  /* 0x000000191a117212 */ /* 0x004fc600078ec0ff */
[----:B------:R-:W2:Y:S04]  /*06f0*/  LDG.E R25, desc[UR10][R4.64+0x20] ;  /* 0x0000200a04197981 */ /* 0x000ea8000c1e1900 */
[----:B------:R-:W2:Y:S01]  /*0700*/  LDG.E R26, desc[UR10][R14.64] ;  /* 0x0000000a0e1a7981 */ /* 0x000ea2000c1e1900 */
[----:B------:R-:W-:Y:S02]  /*0710*/  IADD3 R24, PT, PT, R17, R16, R24 ;  /* 0x0000001011187210 */ /* 0x000fe40007ffe018 */
        /* <DEDUP_REMOVED lines=16> */
[----:B------:R-:W3:Y:S04]  /*0820*/  LDG.E R22, desc[UR10][R14.64+0x14] ;  /* 0x0000140a0e167981 */ /* 0x000ee8000c1e1900 */
[----:B------:R-:W4:Y:S01]  /*0830*/  LDG.E R24, desc[UR10][R14.64+0x18] ;  /* 0x0000180a0e187981 */ /* 0x000f22000c1e1900 */
[----:B--2---:R-:W-:-:S03]  /*0840*/  LOP3.LUT R25, R26, R25, RZ, 0xc0, !PT ;  /* 0x000000191a197212 */ /* 0x004fc600078ec0ff */
[----:B------:R-:W2:Y:S01]  /*0850*/  LDG.E R26, desc[UR10][R14.64+0x1c] ;  /* 0x00001c0a0e1a7981 */ /* 0x000ea2000c1e1900 */
[----:B------:R-:W-:-:S03]  /*0860*/  IADD3 R16, PT, PT, R25, R23, R16 ;  /* 0x0000001719107210 */ /* 0x000fc60007ffe010 */
[----:B------:R-:W4:Y:S04]  /*0870*/  LDG.E R23, desc[UR10][R4.64+0x38] ;  /* 0x0000380a04177981 */ /* 0x000f28000c1e1900 */
[----:B------:R-:W2:Y:S01]  /*0880*/  LDG.E R25, desc[UR10][R4.64+0x3c] ;  /* 0x00003c0a04197981 */ /* 0x000ea2000c1e1900 */
[----:B---3--:R-:W-:Y:S02]  /*0890*/  LOP3.LUT R17, R22, R17, RZ, 0xc0, !PT ;  /* 0x0000001116117212 */ /* 0x008fe400078ec0ff */
[----:B----4-:R-:W-:Y:S02]  /*08a0*/  LOP3.LUT R23, R24, R23, RZ, 0xc0, !PT ;  /* 0x0000001718177212 */ /* 0x010fe400078ec0ff */
[----:B--2---:R-:W-:Y:S02]  /*08b0*/  LOP3.LUT R25, R26, R25, RZ, 0xc0, !PT ;  /* 0x000000191a197212 */ /* 0x004fe400078ec0ff */
[----:B------:R-:W-:-:S05]  /*08c0*/  IADD3 R16, PT, PT, R23, R17, R16 ;  /* 0x0000001117107210 */ /* 0x000fca0007ffe010 */
[----:B------:R-:W-:-:S04]  /*08d0*/  IMAD.IADD R25, R16, 0x1, R25 ;  /* 0x0000000110197824 */ /* 0x000fc800078e0219 */
[----:B------:R-:W0:Y:S02]  /*08e0*/  I2F.F64 R16, R25 ;  /* 0x0000001900107312 */ /* 0x000e240000201c00 */
[----:B0-----:R-:W-:-:S08]  /*08f0*/  DMUL R16, R16, 0.0625 ;  /* 0x3fb0000010107828 */ /* 0x001fd00000000000 */
[----:B------:R-:W-:Y:S01]  /*0900*/  DFMA R8, R6, R16, R8 ;  /* 0x000000100608722b */ /* 0x000fe20000000008 */
[----:B------:R-:W-:Y:S10]  /*0910*/  BRA `(.L_x_41) ;  /* 0x00000004004c7947 */ /* 0x000ff40003800000 */
.L_x_42:
[----:B------:R-:W2:Y:S04]  /*0920*/  LDG.E R22, desc[UR10][R4.64+0x4] ;  /* 0x0000040a04167981 */ /* 0x000ea8000c1e1900 */
[----:B------:R-:W2:Y:S04]  /*0930*/  LDG.E R23, desc[UR10][R14.64+-0x1c] ;  /* 0xffffe40a0e177981 */ /* 0x000ea8000c1e1900 */
[----:B------:R-:W3:Y:S04]  /*0940*/  LDG.E R16, desc[UR10][R4.64] ;  /* 0x0000000a04107981 */ /* 0x000ee8000c1e1900 */
[----:B------:R-:W3:Y:S04]  /*0950*/  LDG.E R17, desc[UR10][R14.64+-0x20] ;  /* 0xffffe00a0e117981 */ /* 0x000ee8000c1e1900 */
[----:B------:R-:W4:Y:S04]  /*0960*/  LDG.E R24, desc[UR10][R4.64+0x8] ;  /* 0x0000080a04187981 */ /* 0x000f28000c1e1900 */
[----:B------:R-:W4:Y:S04]  /*0970*/  LDG.E R25, desc[UR10][R14.64+-0x18] ;  /* 0xffffe80a0e197981 */ /* 0x000f28000c1e1900 */
[----:B------:R-:W5:Y:S04]  /*0980*/  LDG.E R26, desc[UR10][R4.64+0xc] ;  /* 0x00000c0a041a7981 */ /* 0x000f68000c1e1900 */
[----:B------:R-:W5:Y:S01]  /*0990*/  LDG.E R27, desc[UR10][R14.64+-0x14] ;  /* 0xffffec0a0e1b7981 */ /* 0x000f62000c1e1900 */
[----:B--2---:R-:W-:-:S02]  /*09a0*/  ISETP.NE.AND P3, PT, R22, R23, PT ;  /* 0x000000171600720c */ /* 0x004fc40003f65270 */
[----:B---3--:R-:W-:Y:S02]  /*09b0*/  ISETP.NE.AND P2, PT, R16, R17, PT ;  /* 0x000000111000720c */ /* 0x008fe40003f45270 */
[----:B------:R-:W-:Y:S01]  /*09c0*/  SEL R23, RZ, 0x1, !P3 ;  /* 0x00000001ff177807 */ /* 0x000fe20005800000 */
[----:B------:R-:W2:Y:S01]  /*09d0*/  LDG.E R17, desc[UR10][R4.64+0x10] ;  /* 0x0000100a04117981 */ /* 0x000ea2000c1e1900 */
[----:B------:R-:W-:-:S03]  /*09e0*/  IMAD.MOV.U32 R22, RZ, RZ, 0x2 ;  /* 0x00000002ff167424 */ /* 0x000fc600078e00ff */
[----:B------:R-:W2:Y:S01]  /*09f0*/  LDG.E R16, desc[UR10][R14.64+-0x10] ;  /* 0xfffff00a0e107981 */ /* 0x000ea2000c1e1900 */
[----:B----4-:R-:W-:-:S03]  /*0a00*/  ISETP.NE.AND P1, PT, R24, R25, PT ;  /* 0x000000191800720c */ /* 0x010fc60003f25270 */
[----:B------:R-:W-:Y:S02]  /*0a10*/  @!P3 IMAD.MOV R22, RZ, RZ, 0x1 ;  /* 0x00000001ff16b424 */ /* 0x000fe400078e02ff */
[----:B------:R-:W-:Y:S02]  /*0a20*/  @!P2 IMAD.MOV R22, RZ, RZ, R23 ;  /* 0x000000ffff16a224 */ /* 0x000fe400078e0217 */
[----:B------:R-:W3:Y:S01]  /*0a30*/  LDG.E R23, desc[UR10][R14.64+-0x8] ;  /* 0xfffff80a0e177981 */ /* 0x000ee2000c1e1900 */
[----:B-----5:R-:W-:-:S03]  /*0a40*/  ISETP.NE.AND P2, PT, R26, R27, PT ;  /* 0x0000001b1a00720c */ /* 0x020fc60003f45270 */
[----:B------:R-:W4:Y:S04]  /*0a50*/  LDG.E R26, desc[UR10][R4.64+0x14] ;  /* 0x0000140a041a7981 */ /* 0x000f28000c1e1900 */
[----:B------:R-:W4:Y:S01]  /*0a60*/  LDG.E R27, desc[UR10][R14.64+-0xc] ;  /* 0xfffff40a0e1b7981 */ /* 0x000f22000c1e1900 */
[----:B------:R-:W-:Y:S02]  /*0a70*/  VIADD R24, R22, 0x1 ;  /* 0x0000000116187836 */ /* 0x000fe40000000000 */
[----:B------:R-:W-:Y:S02]  /*0a80*/  @!P1 IMAD.MOV R24, RZ, RZ, R22 ;  /* 0x000000ffff189224 */ /* 0x000fe400078e0216 */
[----:B------:R-:W3:Y:S02]  /*0a90*/  LDG.E R22, desc[UR10][R4.64+0x18] ;  /* 0x0000180a04167981 */ /* 0x000ee4000c1e1900 */
[----:B------:R-:W-:-:S02]  /*0aa0*/  VIADD R25, R24, 0x1 ;  /* 0x0000000118197836 */ /* 0x000fc40000000000 */
[----:B------:R-:W-:-:S04]  /*0ab0*/  @!P2 IMAD.MOV R25, RZ, RZ, R24 ;  /* 0x000000ffff19a224 */ /* 0x000fc800078e0218 */
[----:B------:R-:W-:Y:S01]  /*0ac0*/  VIADD R24, R25, 0x1 ;  /* 0x0000000119187836 */ /* 0x000fe20000000000 */
[----:B--2---:R-:W-:Y:S02]  /*0ad0*/  ISETP.NE.AND P1, PT, R17, R16, PT ;  /* 0x000000101100720c */ /* 0x004fe40003f25270 */
[----:B------:R-:W2:Y:S04]  /*0ae0*/  LDG.E R17, desc[UR10][R4.64+0x1c] ;  /* 0x00001c0a04117981 */ /* 0x000ea8000c1e1900 */
[----:B------:R-:W2:Y:S01]  /*0af0*/  LDG.E R16, desc[UR10][R14.64+-0x4] ;  /* 0xfffffc0a0e107981 */ /* 0x000ea2000c1e1900 */
[----:B----4-:R-:W-:-:S03]  /*0b00*/  ISETP.NE.AND P2, PT, R26, R27, PT ;  /* 0x0000001b1a00720c */ /* 0x010fc60003f45270 */
[----:B------:R-:W4:Y:S04]  /*0b10*/  LDG.E R26, desc[UR10][R4.64+0x20] ;  /* 0x0000200a041a7981 */ /* 0x000f28000c1e1900 */
[----:B------:R-:W4:Y:S01]  /*0b20*/  LDG.E R27, desc[UR10][R14.64] ;  /* 0x0000000a0e1b7981 */ /* 0x000f22000c1e1900 */
[----:B------:R-:W-:Y:S01]  /*0b30*/  @!P1 IMAD.MOV R24, RZ, RZ, R25 ;  /* 0x000000ffff189224 */ /* 0x000fe200078e0219 */
[----:B---3--:R-:W-:Y:S02]  /*0b40*/  ISETP.NE.AND P1, PT, R22, R23, PT ;  /* 0x000000171600720c */ /* 0x008fe40003f25270 */
[----:B------:R-:W3:Y:S04]  /*0b50*/  LDG.E R22, desc[UR10][R4.64+0x24] ;  /* 0x0000240a04167981 */ /* 0x000ee8000c1e1900 */
[----:B------:R-:W3:Y:S01]  /*0b60*/  LDG.E R23, desc[UR10][R14.64+0x4] ;  /* 0x0000040a0e177981 */ /* 0x000ee2000c1e1900 */
[----:B------:R-:W-:-:S02]  /*0b70*/  VIADD R25, R24, 0x1 ;  /* 0x0000000118197836 */ /* 0x000fc40000000000 */
[----:B------:R-:W-:-:S04]  /*0b80*/  @!P2 IMAD.MOV R25, RZ, RZ, R24 ;  /* 0x000000ffff19a224 */ /* 0x000fc800078e0218 */
[----:B------:R-:W-:Y:S02]  /*0b90*/  VIADD R24, R25, 0x1 ;  /* 0x0000000119187836 */ /* 0x000fe40000000000 */
        /* <DEDUP_REMOVED lines=20> */
[----:B----4-:R-:W-:-:S06]  /*0ce0*/  ISETP.NE.AND P2, PT, R26, R27, PT ;  /* 0x0000001b1a00720c */ /* 0x010fcc0003f45270 */
[----:B------:R-:W-:Y:S01]  /*0cf0*/  @!P1 IMAD.MOV R24, RZ, RZ, R25 ;  /* 0x000000ffff189224 */ /* 0x000fe200078e0219 */
[----:B------:R-:W4:Y:S04]  /*0d00*/  LDG.E R26, desc[UR10][R14.64+0x18] ;  /* 0x0000180a0e1a7981 */ /* 0x000f28000c1e1900 */
[----:B------:R-:W5:Y:S01]  /*0d10*/  LDG.E R25, desc[UR10][R14.64+0x1c] ;  /* 0x00001c0a0e197981 */ /* 0x000f62000c1e1900 */
[----:B---3--:R-:W-:-:S03]  /*0d20*/  ISETP.NE.AND P1, PT, R22, R23, PT ;  /* 0x000000171600720c */ /* 0x008fc60003f25270 */
[----:B------:R-:W4:Y:S01]  /*0d30*/  LDG.E R23, desc[UR10][R4.64+0x38] ;  /* 0x0000380a04177981 */ /* 0x000f22000c1e1900 */
[----:B------:R-:W-:Y:S02]  /*0d40*/  VIADD R22, R24, 0x1 ;  /* 0x0000000118167836 */ /* 0x000fe40000000000 */
[----:B------:R-:W-:Y:S02]  /*0d50*/  @!P2 IMAD.MOV R22, RZ, RZ, R24 ;  /* 0x000000ffff16a224 */ /* 0x000fe400078e0218 */
[----:B------:R-:W5:Y:S01]  /*0d60*/  LDG.E R24, desc[UR10][R4.64+0x3c] ;  /* 0x00003c0a04187981 */ /* 0x000f62000c1e1900 */
[----:B--2---:R-:W-:Y:S01]  /*0d70*/  ISETP.NE.AND P2, PT, R16, R17, PT ;  /* 0x000000111000720c */ /* 0x004fe20003f45270 */
[----:B------:R-:W-:-:S03]  /*0d80*/  VIADD R16, R22, 0x1 ;  /* 0x0000000116107836 */ /* 0x000fc60000000000 */
[----:B------:R-:W-:-:S04]  /*0d90*/  @!P1 IMAD.MOV R16, RZ, RZ, R22 ;  /* 0x000000ffff109224 */ /* 0x000fc800078e0216 */
[----:B------:R-:W-:-:S05]  /*0da0*/  VIADD R17, R16, 0x1 ;  /* 0x0000000110117836 */ /* 0x000fca0000000000 */
[----:B------:R-:W-:Y:S01]  /*0db0*/  @!P2 IMAD.MOV R17, RZ, RZ, R16 ;  /* 0x000000ffff11a224 */ /* 0x000fe200078e0210 */
[----:B----4-:R-:W-:Y:S02]  /*0dc0*/  ISETP.NE.AND P1, PT, R23, R26, PT ;  /* 0x0000001a1700720c */ /* 0x010fe40003f25270 */
[----:B-----5:R-:W-:Y:S01]  /*0dd0*/  ISETP.NE.AND P2, PT, R24, R25, PT ;  /* 0x000000191800720c */ /* 0x020fe20003f45270 */
[----:B------:R-:W-:-:S10]  /*0de0*/  VIADD R16, R17, 0x1 ;  /* 0x0000000111107836 */ /* 0x000fd40000000000 */
[----:B------:R-:W-:-:S04]  /*0df0*/  @!P1 IMAD.MOV R16, RZ, RZ, R17 ;  /* 0x000000ffff109224 */ /* 0x000fc800078e0211 */
[----:B------:R-:W-:Y:S02]  /*0e00*/  VIADD R22, R16, 0x1 ;  /* 0x0000000110167836 */ /* 0x000fe40000000000 */
[----:B------:R-:W-:-:S04]  /*0e10*/  @!P2 IMAD.MOV R22, RZ, RZ, R16 ;  /* 0x000000ffff16a224 */ /* 0x000fc800078e0210 */
[----:B------:R-:W0:Y:S02]  /*0e20*/  I2F.F64.U32 R16, R22 ;  /* 0x0000001600107312 */ /* 0x000e240000201800 */
[----:B0-----:R-:W-:-:S08]  /*0e30*/  DMUL R16, R16, 0.0625 ;  /* 0x3fb0000010107828 */ /* 0x001fd00000000000 */
[----:B------:R-:W-:-:S11]  /*0e40*/  DFMA R8, R16, R2, R8 ;  /* 0x000000021008722b */ /* 0x000fd60000000008 */
.L_x_41:
[----:B------:R-:W-:Y:S05]  /*0e50*/  BSYNC.RECONVERGENT B0 ;  /* 0x0000000000007941 */ /* 0x000fea0003800200 */
.L_x_40:
[----:B------:R-:W-:Y:S01]  /*0e60*/  IADD3 R14, P1, PT, R14, 0x50, RZ ;  /* 0x000000500e0e7810 */ /* 0x000fe20007f3e0ff */
[----:B------:R-:W-:Y:S02]  /*0e70*/  VIADD R21, R21, 0x1 ;  /* 0x0000000115157836 */ /* 0x000fe40000000000 */
[----:B------:R-:W-:Y:S02]  /*0e80*/  VIADD R20, R20, 0x1 ;  /* 0x0000000114147836 */ /* 0x000fe40000000000 */
[----:B------:R-:W-:Y:S02]  /*0e90*/  IMAD.X R15, RZ, RZ, R15, P1 ;  /* 0x000000ffff0f7224 */ /* 0x000fe400008e060f */
[----:B------:R-:W-:Y:S01]  /*0ea0*/  VIADD R19, R19, 0x1 ;  /* 0x0000000113137836 */ /* 0x000fe20000000000 */
[----:B------:R-:W-:Y:S06]  /*0eb0*/  BRA.U UP0, `(.L_x_43) ;  /* 0xfffffff5007c7547 */ /* 0x000fec000b83ffff */
[----:B------:R-:W-:-:S04]  /*0ec0*/  UIADD3 UR4, UPT, UPT, UR4, 0x1, URZ ;  /* 0x0000000104047890 */ /* 0x000fc8000fffe0ff */
[----:B------:R-:W-:-:S09]  /*0ed0*/  UISETP.NE.AND UP0, UPT, UR4, 0x100, UPT ;  /* 0x000001000400788c */ /* 0x000fd2000bf05270 */
[----:B------:R-:W-:Y:S05]  /*0ee0*/  BRA.U UP0, `(.L_x_44) ;  /* 0xfffffff500347547 */ /* 0x000fea000b83ffff */
[----:B------:R-:W-:Y:S01]  /*0ef0*/  STG.E.64 desc[UR10][R4.64+0x40], R8 ;  /* 0x0000400804007986 */ /* 0x000fe2000c101b0a */
[----:B------:R-:W-:Y:S05]  /*0f00*/  EXIT ;  /* 0x000000000000794d */ /* 0x000fea0003800000 */
        .weak           $__internal_0_$__cuda_sm20_div_rn_f64_full
        .type           $__internal_0_$__cuda_sm20_div_rn_f64_full,@function
        .size           $__internal_0_$__cuda_sm20_div_rn_f64_full,(.L_x_49 - $__internal_0_$__cuda_sm20_div_rn_f64_full)
$__internal_0_$__cuda_sm20_div_rn_f64_full:
[----:B------:R-:W0:Y:S01]  /*0f10*/  LDC.64 R6, c[0x0][0x390] ;  /* 0x0000e400ff067b82 */ /* 0x000e220000000a00 */
[----:B------:R-:W-:Y:S02]  /*0f20*/  IMAD.MOV.U32 R3, RZ, RZ, 0x3fffff60 ;  /* 0x3fffff60ff037424 */ /* 0x000fe400078e00ff */
[----:B------:R-:W-:Y:S02]  /*0f30*/  IMAD.MOV.U32 R2, RZ, RZ, 0x0 ;  /* 0x00000000ff027424 */ /* 0x000fe400078e00ff */
[----:B------:R-:W1:Y:S01]  /*0f40*/  MUFU.RCP64H R17, R3 ;  /* 0x0000000300117308 */ /* 0x000e620000001800 */
[----:B------:R-:W-:Y:S02]  /*0f50*/  IMAD.MOV.U32 R16, RZ, RZ, 0x1 ;  /* 0x00000001ff107424 */ /* 0x000fe400078e00ff */
[----:B------:R-:W-:Y:S02]  /*0f60*/  IMAD.MOV.U32 R22, RZ, RZ, 0x1ca00000 ;  /* 0x1ca00000ff167424 */ /* 0x000fe400078e00ff */
[----:B------:R-:W-:-:S02]  /*0f70*/  IMAD.MOV.U32 R23, RZ, RZ, 0x40e00000 ;  /* 0x40e00000ff177424 */ /* 0x000fc400078e00ff */
[----:B-1----:R-:W-:Y:S01]  /*0f80*/  DFMA R8, R16, -R2, 1 ;  /* 0x3ff000001008742b */ /* 0x002fe20000000802 */
[C---:B0-----:R-:W-:Y:S02]  /*0f90*/  FSETP.GEU.AND P1, PT, |R7|.reuse, 1.469367938527859385e-39, PT ;  /* 0x001000000700780b */ /* 0x041fe40003f2e200 */
[----:B------:R-:W-:-:S04]  /*0fa0*/  LOP3.LUT R15, R7, 0x7ff00000, RZ, 0xc0, !PT ;  /* 0x7ff00000070f7812 */ /* 0x000fc800078ec0ff */
[----:B------:R-:W-:Y:S01]  /*0fb0*/  ISETP.GE.U32.AND P0, PT, R15, 0x40e00000, PT ;  /* 0x40e000000f00780c */ /* 0x000fe20003f06070 */
[----:B------:R-:W-:Y:S01]  /*0fc0*/  DFMA R8, R8, R8, R8 ;  /* 0x000000080808722b */ /* 0x000fe20000000008 */
[----:B------:R-:W-:Y:S02]  /*0fd0*/  IMAD.MOV.U32 R26, RZ, RZ, R15 ;  /* 0x000000ffff1a7224 */ /* 0x000fe400078e000f */
[----:B------:R-:W-:-:S04]  /*0fe0*/  SEL R22, R22, 0x63400000, !P0 ;  /* 0x6340000016167807 */ /* 0x000fc80004000000 */
[C-C-:B------:R-:W-:Y:S01]  /*0ff0*/  @!P1 LOP3.LUT R20, R22.reuse, 0x80000000, R7.reuse, 0xf8, !PT ;  /* 0x8000000016149812 */ /* 0x140fe200078ef807 */
[----:B------:R-:W-:Y:S01]  /*1000*/  DFMA R16, R16, R8, R16 ;  /* 0x000000081010722b */ /* 0x000fe20000000010 */
[----:B------:R-:W-:Y:S01]  /*1010*/  LOP3.LUT R9, R22, 0x800fffff, R7, 0xf8, !PT ;  /* 0x800fffff16097812 */ /* 0x000fe200078ef807 */
[----:B------:R-:W-:Y:S01]  /*1020*/  IMAD.MOV.U32 R8, RZ, RZ, R6 ;  /* 0x000000ffff087224 */ /* 0x000fe200078e0006 */
[----:B------:R-:W-:Y:S01]  /*1030*/  @!P1 LOP3.LUT R21, R20, 0x100000, RZ, 0xfc, !PT ;  /* 0x0010000014159812 */ /* 0x000fe200078efcff */
[----:B------:R-:W-:-:S04]  /*1040*/  @!P1 IMAD.MOV.U32 R20, RZ, RZ, RZ ;  /* 0x000000ffff149224 */ /* 0x000fc800078e00ff */
[----:B------:R-:W-:Y:S02]  /*1050*/  DFMA R18, R16, -R2, 1 ;  /* 0x3ff000001012742b */ /* 0x000fe40000000802 */
[----:B------:R-:W-:-:S06]  /*1060*/  @!P1 DFMA R8, R8, 2, -R20 ;  /* 0x400000000808982b */ /* 0x000fcc0000000814 */
[----:B------:R-:W-:-:S04]  /*1070*/  DFMA R18, R16, R18, R16 ;  /* 0x000000121012722b */ /* 0x000fc80000000010 */
[----:B------:R-:W-:-:S04]  /*1080*/  @!P1 LOP3.LUT R26, R9, 0x7ff00000, RZ, 0xc0, !PT ;  /* 0x7ff00000091a9812 */ /* 0x000fc800078ec0ff */
[----:B------:R-:W-:Y:S01]  /*1090*/  DMUL R16, R18, R8 ;  /* 0x0000000812107228 */ /* 0x000fe20000000000 */
[----:B------:R-:W-:-:S05]  /*10a0*/  VIADD R25, R26, 0xffffffff ;  /* 0xffffffff1a197836 */ /* 0x000fca0000000000 */
[----:B------:R-:W-:Y:S01]  /*10b0*/  ISETP.GT.U32.AND P0, PT, R25, 0x7feffffe, PT ;  /* 0x7feffffe1900780c */ /* 0x000fe20003f04070 */
[----:B------:R-:W-:Y:S01]  /*10c0*/  VIADD R25, R23, 0xffffffff ;  /* 0xffffffff17197836 */ /* 0x000fe20000000000 */
[----:B------:R-:W-:-:S04]  /*10d0*/  DFMA R20, R16, -R2, R8 ;  /* 0x800000021014722b */ /* 0x000fc80000000008 */
[----:B------:R-:W-:-:S04]  /*10e0*/  ISETP.GT.U32.OR P0, PT, R25, 0x7feffffe, P0 ;  /* 0x7feffffe1900780c */ /* 0x000fc80000704470 */
[----:B------:R-:W-:-:S09]  /*10f0*/  DFMA R20, R18, R20, R16 ;  /* 0x000000141214722b */ /* 0x000fd20000000010 */
[----:B------:R-:W-:Y:S05]  /*1100*/  @P0 BRA `(.L_x_45) ;  /* 0x0000000000680947 */ /* 0x000fea0003800000 */
[----:B------:R-:W-:-:S05]  /*1110*/  IMAD.MOV.U32 R6, RZ, RZ, 0x40e00000 ;  /* 0x40e00000ff067424 */ /* 0x000fca00078e00ff */
[----:B------:R-:W-:Y:S01]  /*1120*/  VIADDMNMX R15, R15, -R6, 0xb9600000, !PT ;  /* 0xb96000000f0f7446 */ /* 0x000fe20007800906 */
[----:B------:R-:W-:-:S03]  /*1130*/  IMAD.MOV.U32 R6, RZ, RZ, RZ ;  /* 0x000000ffff067224 */ /* 0x000fc600078e00ff */
[----:B------:R-:W-:-:S05]  /*1140*/  VIMNMX R15, PT, PT, R15, 0x46a00000, PT ;  /* 0x46a000000f0f7848 */ /* 0x000fca0003fe0100 */
[----:B------:R-:W-:-:S04]  /*1150*/  IMAD.IADD R22, R15, 0x1, -R22 ;  /* 0x000000010f167824 */ /* 0x000fc800078e0a16 */
[----:B------:R-:W-:-:S06]  /*1160*/  VIADD R7, R22, 0x7fe00000 ;  /* 0x7fe0000016077836 */ /* 0x000fcc0000000000 */
[----:B------:R-:W-:-:S10]  /*1170*/  DMUL R16, R20, R6 ;  /* 0x0000000614107228 */ /* 0x000fd40000000000 */
[----:B------:R-:W-:-:S13]  /*1180*/  FSETP.GTU.AND P0, PT, |R17|, 1.469367938527859385e-39, PT ;  /* 0x001000001100780b */ /* 0x000fda0003f0c200 */
[----:B------:R-:W-:Y:S05]  /*1190*/  @P0 BRA `(.L_x_46) ;  /* 0x00000000008c0947 */ /* 0x000fea0003800000 */
[----:B------:R-:W-:Y:S01]  /*11a0*/  DFMA R2, R20, -R2, R8 ;  /* 0x800000021402722b */ /* 0x000fe20000000008 */
[----:B------:R-:W-:-:S09]  /*11b0*/  IMAD.MOV.U32 R6, RZ, RZ, RZ ;  /* 0x000000ffff067224 */ /* 0x000fd200078e00ff */
[C---:B------:R-:W-:Y:S02]  /*11c0*/  FSETP.NEU.AND P0, PT, R3.reuse, RZ, PT ;  /* 0x000000ff0300720b */ /* 0x040fe40003f0d000 */
[----:B------:R-:W-:-:S04]  /*11d0*/  LOP3.LUT R2, R3, 0x40efff60, RZ, 0x3c, !PT ;  /* 0x40efff6003027812 */ /* 0x000fc800078e3cff */
[----:B------:R-:W-:-:S04]  /*11e0*/  LOP3.LUT R9, R2, 0x80000000, RZ, 0xc0, !PT ;  /* 0x8000000002097812 */ /* 0x000fc800078ec0ff */
[----:B------:R-:W-:-:S03]  /*11f0*/  LOP3.LUT R7, R9, R7, RZ, 0xfc, !PT ;  /* 0x0000000709077212 */ /* 0x000fc600078efcff */
[----:B------:R-:W-:Y:S05]  /*1200*/  @!P0 BRA `(.L_x_46) ;  /* 0x0000000000708947 */ /* 0x000fea0003800000 */
[----:B------:R-:W-:Y:S01]  /*1210*/  IMAD.MOV R3, RZ, RZ, -R22 ;  /* 0x000000ffff037224 */ /* 0x000fe200078e0a16 */
[----:B------:R-:W-:Y:S01]  /*1220*/  DMUL.RP R6, R20, R6 ;  /* 0x0000000614067228 */ /* 0x000fe20000008000 */
[----:B------:R-:W-:-:S06]  /*1230*/  IMAD.MOV.U32 R2, RZ, RZ, RZ ;  /* 0x000000ffff027224 */ /* 0x000fcc00078e00ff */
[----:B------:R-:W-:-:S03]  /*1240*/  DFMA R2, R16, -R2, R20 ;  /* 0x800000021002722b */ /* 0x000fc60000000014 */
[----:B------:R-:W-:-:S03]  /*1250*/  LOP3.LUT R9, R7, R9, RZ, 0x3c, !PT ;  /* 0x0000000907097212 */ /* 0x000fc600078e3cff */
[----:B------:R-:W-:-:S04]  /*1260*/  IADD3 R2, PT, PT, -R22, -0x43300000, RZ ;  /* 0xbcd0000016027810 */ /* 0x000fc80007ffe1ff */
[----:B------:R-:W-:-:S04]  /*1270*/  FSETP.NEU.AND P0, PT, |R3|, R2, PT ;  /* 0x000000020300720b */ /* 0x000fc80003f0d200 */
[----:B------:R-:W-:Y:S02]  /*1280*/  FSEL R16, R6, R16, !P0 ;  /* 0x0000001006107208 */ /* 0x000fe40004000000 */
[----:B------:R-:W-:Y:S01]  /*1290*/  FSEL R17, R9, R17, !P0 ;  /* 0x0000001109117208 */ /* 0x000fe20004000000 */
[----:B------:R-:W-:Y:S06]  /*12a0*/  BRA `(.L_x_46) ;  /* 0x0000000000487947 */ /* 0x000fec0003800000 */
.L_x_45:
[----:B------:R-:W0:Y:S02]  /*12b0*/  LDC.64 R2, c[0x0][0x390] ;  /* 0x0000e400ff027b82 */ /* 0x000e240000000a00 */
[----:B0-----:R-:W-:-:S14]  /*12c0*/  DSETP.NAN.AND P0, PT, R2, R2, PT ;  /* 0x000000020200722a */ /* 0x001fdc0003f08000 */
[----:B------:R-:W-:Y:S05]  /*12d0*/  @P0 BRA `(.L_x_47) ;  /* 0x0000000000340947 */ /* 0x000fea0003800000 */
[----:B------:R-:W-:Y:S01]  /*12e0*/  ISETP.NE.AND P0, PT, R26, R23, PT ;  /* 0x000000171a00720c */ /* 0x000fe20003f05270 */
[----:B------:R-:W-:Y:S02]  /*12f0*/  IMAD.MOV.U32 R16, RZ, RZ, 0x0 ;  /* 0x00000000ff107424 */ /* 0x000fe400078e00ff */
[----:B------:R-:W-:-:S10]  /*1300*/  IMAD.MOV.U32 R17, RZ, RZ, -0x80000 ;  /* 0xfff80000ff117424 */ /* 0x000fd400078e00ff */
[----:B------:R-:W-:Y:S05]  /*1310*/  @!P0 BRA `(.L_x_46) ;  /* 0x00000000002c8947 */ /* 0x000fea0003800000 */
[----:B------:R-:W-:Y:S02]  /*1320*/  ISETP.NE.AND P0, PT, R26, 0x7ff00000, PT ;  /* 0x7ff000001a00780c */ /* 0x000fe40003f05270 */
[----:B------:R-:W-:Y:S02]  /*1330*/  LOP3.LUT R7, R7, 0x40efff60, RZ, 0x3c, !PT ;  /* 0x40efff6007077812 */ /* 0x000fe400078e3cff */
[----:B------:R-:W-:Y:S02]  /*1340*/  ISETP.EQ.OR P0, PT, R23, RZ, !P0 ;  /* 0x000000ff1700720c */ /* 0x000fe40004702670 */
[----:B------:R-:W-:-:S11]  /*1350*/  LOP3.LUT R17, R7, 0x80000000, RZ, 0xc0, !PT ;  /* 0x8000000007117812 */ /* 0x000fd600078ec0ff */
[----:B------:R-:W-:Y:S01]  /*1360*/  @P0 LOP3.LUT R2, R17, 0x7ff00000, RZ, 0xfc, !PT ;  /* 0x7ff0000011020812 */ /* 0x000fe200078efcff */
[----:B------:R-:W-:Y:S02]  /*1370*/  @!P0 IMAD.MOV.U32 R16, RZ, RZ, RZ ;  /* 0x000000ffff108224 */ /* 0x000fe400078e00ff */
[----:B------:R-:W-:Y:S02]  /*1380*/  @P0 IMAD.MOV.U32 R16, RZ, RZ, RZ ;  /* 0x000000ffff100224 */ /* 0x000fe400078e00ff */
[----:B------:R-:W-:Y:S01]  /*1390*/  @P0 IMAD.MOV.U32 R17, RZ, RZ, R2 ;  /* 0x000000ffff110224 */ /* 0x000fe200078e0002 */
[----:B------:R-:W-:Y:S06]  /*13a0*/  BRA `(.L_x_46) ;  /* 0x0000000000087947 */ /* 0x000fec0003800000 */
.L_x_47:
[----:B------:R-:W-:Y:S01]  /*13b0*/  LOP3.LUT R17, R7, 0x80000, RZ, 0xfc, !PT ;  /* 0x0008000007117812 */ /* 0x000fe200078efcff */
[----:B------:R-:W-:-:S07]  /*13c0*/  IMAD.MOV.U32 R16, RZ, RZ, R6 ;  /* 0x000000ffff107224 */ /* 0x000fce00078e0006 */
.L_x_46:
[----:B------:R-:W-:Y:S02]  /*13d0*/  IMAD.MOV.U32 R25, RZ, RZ, 0x0 ;  /* 0x00000000ff197424 */ /* 0x000fe400078e00ff */
[----:B------:R-:W-:Y:S02]  /*13e0*/  IMAD.MOV.U32 R2, RZ, RZ, R16 ;  /* 0x000000ffff027224 */ /* 0x000fe400078e0010 */
[----:B------:R-:W-:Y:S01]  /*13f0*/  IMAD.MOV.U32 R3, RZ, RZ, R17 ;  /* 0x000000ffff037224 */ /* 0x000fe200078e0011 */
[----:B------:R-:W-:Y:S06]  /*1400*/  RET.REL.NODEC R24 `(_Z14fitness_kernelP5Agentdd) ;  /* 0xffffffe818fc7950 */ /* 0x000fec0003c3ffff */
.L_x_48:
        /* <DEDUP_REMOVED lines=15> */
.L_x_49:


//--------------------- .nv.global.init           --------------------------
	.section	.nv.global.init,"aw",@progbits
	.align	4
.nv.global.init:
	.type		mrg32k3aM1SubSeq,@object
	.size		mrg32k3aM1SubSeq,(mrg32k3aM2SubSeq - mrg32k3aM1SubSeq)
mrg32k3aM1SubSeq:
        /*0000*/ 	.byte	0x0b, 0xcc, 0xee, 0x04, 0x73, 0x29, 0x8b, 0x6f, 0xf6, 0x53, 0x03, 0xf6, 0x23, 0xf6, 0xea, 0xda
        /* <DEDUP_REMOVED lines=125> */
	.type		mrg32k3aM2SubSeq,@object
	.size		mrg32k3aM2SubSeq,(mrg32k3aM1 - mrg32k3aM2SubSeq)
mrg32k3aM2SubSeq:
        /* <DEDUP_REMOVED lines=126> */
	.type		mrg32k3aM1,@object
	.size		mrg32k3aM1,(mrg32k3aM1Seq - mrg32k3aM1)
mrg32k3aM1:
        /* <DEDUP_REMOVED lines=144> */
	.type		mrg32k3aM1Seq,@object
	.size		mrg32k3aM1Seq,(mrg32k3aM2 - mrg32k3aM1Seq)
mrg32k3aM1Seq:
        /* <DEDUP_REMOVED lines=144> */
	.type		mrg32k3aM2,@object
	.size		mrg32k3aM2,(mrg32k3aM2Seq - mrg32k3aM2)
mrg32k3aM2:
        /* <DEDUP_REMOVED lines=144> */
	.type		mrg32k3aM2Seq,@object
	.size		mrg32k3aM2Seq,(precalc_xorwow_matrix - mrg32k3aM2Seq)
mrg32k3aM2Seq:
        /* <DEDUP_REMOVED lines=144> */
	.type		precalc_xorwow_matrix,@object
	.size		precalc_xorwow_matrix,(precalc_xorwow_offset_matrix - precalc_xorwow_matrix)
precalc_xorwow_matrix:
        /* <DEDUP_REMOVED lines=6400> */
	.type		precalc_xorwow_offset_matrix,@object
	.size		precalc_xorwow_offset_matrix,(.L_1 - precalc_xorwow_offset_matrix)
precalc_xorwow_offset_matrix:
        /* <DEDUP_REMOVED lines=6400> */
.L_1:


//--------------------- .nv.shared.reserved.0     --------------------------
	.section	.nv.shared.reserved.0,"aw",@nobits
	.weak		__nv_reservedSMEM_offset_0_alias
	.size		__nv_reservedSMEM_offset_0_alias, 0, 64
	.other		__nv_reservedSMEM_offset_0_alias,@"STO_CUDA_RESERVED_SHARED STV_DEFAULT"
__nv_reservedSMEM_offset_0_alias:
	.zero		0
	.zero		64


//--------------------- .nv.constant0._Z21record_lattice_kernelP5AgentPiii --------------------------
	.section	.nv.constant0._Z21record_lattice_kernelP5AgentPiii,"a",@progbits
	.sectionflags	@""
	.align	4
.nv.constant0._Z21record_lattice_kernelP5AgentPiii:
	.zero		920


//--------------------- .nv.constant0._Z13mutate_kernelP5AgentP17curandStateXORWOWd --------------------------
	.section	.nv.constant0._Z13mutate_kernelP5AgentP17curandStateXORWOWd,"a",@progbits
	.sectionflags	@""
	.align	4
.nv.constant0._Z13mutate_kernelP5AgentP17curandStateXORWOWd:
	.zero		920


//--------------------- .nv.constant0._Z21reset_immunity_kernelP5Agent --------------------------
	.section	.nv.constant0._Z21reset_immunity_kernelP5Agent,"a",@progbits
	.sectionflags	@""
	.align	4
.nv.constant0._Z21reset_immunity_kernelP5Agent:
	.zero		904


//--------------------- .nv.constant0._Z16reproduce_kernelP5AgentP17curandStateXORWOWiii --------------------------
	.section	.nv.constant0._Z16reproduce_kernelP5AgentP17curandStateXORWOWiii,"a",@progbits
	.sectionflags	@""
	.align	4
.nv.constant0._Z16reproduce_kernelP5AgentP17curandStateXORWOWiii:
	.zero		924


//--------------------- .nv.constant0._Z10initCurandP17curandStateXORWOWy --------------------------
	.section	.nv.constant0._Z10initCurandP17curandStateXORWOWy,"a",@progbits
	.sectionflags	@""
	.align	4
.nv.constant0._Z10initCurandP17curandStateXORWOWy:
	.zero		912


//--------------------- .nv.constant0._Z14fitness_kernelP5Agentdd --------------------------
	.section	.nv.constant0._Z14fitness_kernelP5Agentdd,"a",@progbits
	.sectionflags	@""
	.align	4
.nv.constant0._Z14fitness_kernelP5Agentdd:
	.zero		920


//--------------------- SYMBOLS --------------------------

	.type		.nv.reservedSmem.offset0,@object
	.size		.nv.reservedSmem.offset0,0x4
